//
// Generated by NVIDIA NVVM Compiler
//
// Compiler Build ID: CL-36424714
// Cuda compilation tools, release 13.0, V13.0.88
// Based on NVVM 20.0.0
//

.version 9.0
.target sm_100
.address_size 64

	// .globl	_Z23KBuildCompactSequentialPKjjPjS1_S1_
// _ZZ17KMarkAndCountWarpPKjjPhPjE11sWarpCounts has been demoted
// _ZZ20KScatterSegmentsWarpPKjjPKhS0_S0_PjS3_S3_E9sWarpBase has been demoted
// _ZZN3cub18CUB_300001_SM_10006detail4scan16DeviceScanKernelINS2_10policy_hubIjjjjN4cuda3std3__44plusIvEEE10Policy1000EPjSC_NS0_13ScanTileStateIjLb1EEES9_NS1_10InputValueIjSC_EEjjLb0EjEEvT0_T1_T2_iT3_T4_T5_E12temp_storage has been demoted
.global .align 1 .b8 _ZN34_INTERNAL_4ecf0162_4_k_cu_0b24587b4cuda3std3__45__cpo5beginE[1];
.global .align 1 .b8 _ZN34_INTERNAL_4ecf0162_4_k_cu_0b24587b4cuda3std3__45__cpo3endE[1];
.global .align 1 .b8 _ZN34_INTERNAL_4ecf0162_4_k_cu_0b24587b4cuda3std3__45__cpo6cbeginE[1];
.global .align 1 .b8 _ZN34_INTERNAL_4ecf0162_4_k_cu_0b24587b4cuda3std3__45__cpo4cendE[1];
.global .align 1 .b8 _ZN34_INTERNAL_4ecf0162_4_k_cu_0b24587b4cuda3std3__45__cpo6rbeginE[1];
.global .align 1 .b8 _ZN34_INTERNAL_4ecf0162_4_k_cu_0b24587b4cuda3std3__45__cpo4rendE[1];
.global .align 1 .b8 _ZN34_INTERNAL_4ecf0162_4_k_cu_0b24587b4cuda3std3__45__cpo7crbeginE[1];
.global .align 1 .b8 _ZN34_INTERNAL_4ecf0162_4_k_cu_0b24587b4cuda3std3__45__cpo5crendE[1];
.global .align 1 .b8 _ZN34_INTERNAL_4ecf0162_4_k_cu_0b24587b4cuda3std3__436_GLOBAL__N__4ecf0162_4_k_cu_0b24587b6ignoreE[1];
.global .align 1 .b8 _ZN34_INTERNAL_4ecf0162_4_k_cu_0b24587b4cuda3std3__419piecewise_constructE[1];
.global .align 1 .b8 _ZN34_INTERNAL_4ecf0162_4_k_cu_0b24587b4cuda3std3__48in_placeE[1];
.global .align 1 .b8 _ZN34_INTERNAL_4ecf0162_4_k_cu_0b24587b4cuda3std3__420unreachable_sentinelE[1];
.global .align 1 .b8 _ZN34_INTERNAL_4ecf0162_4_k_cu_0b24587b4cuda3std3__47nulloptE[1];
.global .align 1 .b8 _ZN34_INTERNAL_4ecf0162_4_k_cu_0b24587b4cuda3std3__48unexpectE[1];
.global .align 1 .b8 _ZN34_INTERNAL_4ecf0162_4_k_cu_0b24587b4cuda3std6ranges3__45__cpo4swapE[1];
.global .align 1 .b8 _ZN34_INTERNAL_4ecf0162_4_k_cu_0b24587b4cuda3std6ranges3__45__cpo9iter_moveE[1];
.global .align 1 .b8 _ZN34_INTERNAL_4ecf0162_4_k_cu_0b24587b4cuda3std6ranges3__45__cpo5beginE[1];
.global .align 1 .b8 _ZN34_INTERNAL_4ecf0162_4_k_cu_0b24587b4cuda3std6ranges3__45__cpo3endE[1];
.global .align 1 .b8 _ZN34_INTERNAL_4ecf0162_4_k_cu_0b24587b4cuda3std6ranges3__45__cpo6cbeginE[1];
.global .align 1 .b8 _ZN34_INTERNAL_4ecf0162_4_k_cu_0b24587b4cuda3std6ranges3__45__cpo4cendE[1];
.global .align 1 .b8 _ZN34_INTERNAL_4ecf0162_4_k_cu_0b24587b4cuda3std6ranges3__45__cpo7advanceE[1];
.global .align 1 .b8 _ZN34_INTERNAL_4ecf0162_4_k_cu_0b24587b4cuda3std6ranges3__45__cpo9iter_swapE[1];
.global .align 1 .b8 _ZN34_INTERNAL_4ecf0162_4_k_cu_0b24587b4cuda3std6ranges3__45__cpo4nextE[1];
.global .align 1 .b8 _ZN34_INTERNAL_4ecf0162_4_k_cu_0b24587b4cuda3std6ranges3__45__cpo4prevE[1];
.global .align 1 .b8 _ZN34_INTERNAL_4ecf0162_4_k_cu_0b24587b4cuda3std6ranges3__45__cpo4dataE[1];
.global .align 1 .b8 _ZN34_INTERNAL_4ecf0162_4_k_cu_0b24587b4cuda3std6ranges3__45__cpo5cdataE[1];
.global .align 1 .b8 _ZN34_INTERNAL_4ecf0162_4_k_cu_0b24587b4cuda3std6ranges3__45__cpo4sizeE[1];
.global .align 1 .b8 _ZN34_INTERNAL_4ecf0162_4_k_cu_0b24587b4cuda3std6ranges3__45__cpo5ssizeE[1];
.global .align 1 .b8 _ZN34_INTERNAL_4ecf0162_4_k_cu_0b24587b4cuda3std6ranges3__45__cpo8distanceE[1];
.global .align 1 .b8 _ZN34_INTERNAL_4ecf0162_4_k_cu_0b24587b6thrust24THRUST_300001_SM_1000_NS6system6detail10sequential3seqE[1];
.global .align 1 .b8 _ZN34_INTERNAL_4ecf0162_4_k_cu_0b24587b6thrust24THRUST_300001_SM_1000_NS12placeholders2_1E[1];
.global .align 1 .b8 _ZN34_INTERNAL_4ecf0162_4_k_cu_0b24587b6thrust24THRUST_300001_SM_1000_NS12placeholders2_2E[1];
.global .align 1 .b8 _ZN34_INTERNAL_4ecf0162_4_k_cu_0b24587b6thrust24THRUST_300001_SM_1000_NS12placeholders2_3E[1];
.global .align 1 .b8 _ZN34_INTERNAL_4ecf0162_4_k_cu_0b24587b6thrust24THRUST_300001_SM_1000_NS12placeholders2_4E[1];
.global .align 1 .b8 _ZN34_INTERNAL_4ecf0162_4_k_cu_0b24587b6thrust24THRUST_300001_SM_1000_NS12placeholders2_5E[1];
.global .align 1 .b8 _ZN34_INTERNAL_4ecf0162_4_k_cu_0b24587b6thrust24THRUST_300001_SM_1000_NS12placeholders2_6E[1];
.global .align 1 .b8 _ZN34_INTERNAL_4ecf0162_4_k_cu_0b24587b6thrust24THRUST_300001_SM_1000_NS12placeholders2_7E[1];
.global .align 1 .b8 _ZN34_INTERNAL_4ecf0162_4_k_cu_0b24587b6thrust24THRUST_300001_SM_1000_NS12placeholders2_8E[1];
.global .align 1 .b8 _ZN34_INTERNAL_4ecf0162_4_k_cu_0b24587b6thrust24THRUST_300001_SM_1000_NS12placeholders2_9E[1];
.global .align 1 .b8 _ZN34_INTERNAL_4ecf0162_4_k_cu_0b24587b6thrust24THRUST_300001_SM_1000_NS12placeholders3_10E[1];

.visible .entry _Z23KBuildCompactSequentialPKjjPjS1_S1_(
	.param .u64 .ptr .align 1 _Z23KBuildCompactSequentialPKjjPjS1_S1__param_0,
	.param .u32 _Z23KBuildCompactSequentialPKjjPjS1_S1__param_1,
	.param .u64 .ptr .align 1 _Z23KBuildCompactSequentialPKjjPjS1_S1__param_2,
	.param .u64 .ptr .align 1 _Z23KBuildCompactSequentialPKjjPjS1_S1__param_3,
	.param .u64 .ptr .align 1 _Z23KBuildCompactSequentialPKjjPjS1_S1__param_4
)
{
	.reg .pred 	%p<29>;
	.reg .b32 	%r<159>;
	.reg .b64 	%rd<64>;

	ld.param.u64 	%rd10, [_Z23KBuildCompactSequentialPKjjPjS1_S1__param_0];
	ld.param.u32 	%r85, [_Z23KBuildCompactSequentialPKjjPjS1_S1__param_1];
	ld.param.u64 	%rd11, [_Z23KBuildCompactSequentialPKjjPjS1_S1__param_2];
	ld.param.u64 	%rd8, [_Z23KBuildCompactSequentialPKjjPjS1_S1__param_3];
	ld.param.u64 	%rd9, [_Z23KBuildCompactSequentialPKjjPjS1_S1__param_4];
	cvta.to.global.u64 	%rd1, %rd9;
	cvta.to.global.u64 	%rd2, %rd8;
	cvta.to.global.u64 	%rd3, %rd11;
	cvta.to.global.u64 	%rd4, %rd10;
	mov.u32 	%r86, %ctaid.x;
	mov.u32 	%r87, %tid.x;
	or.b32  	%r88, %r86, %r87;
	setp.ne.s32 	%p1, %r88, 0;
	@%p1 bra 	$L__BB0_49;
	setp.ne.s32 	%p2, %r85, 0;
	@%p2 bra 	$L__BB0_6;
	setp.eq.s64 	%p27, %rd8, 0;
	@%p27 bra 	$L__BB0_4;
	mov.b32 	%r112, 0;
	st.global.u32 	[%rd2], %r112;
$L__BB0_4:
	setp.eq.s64 	%p28, %rd9, 0;
	@%p28 bra 	$L__BB0_49;
	mov.b32 	%r113, 0;
	st.global.u32 	[%rd1], %r113;
	bra.uni 	$L__BB0_49;
$L__BB0_6:
	ld.global.u32 	%r118, [%rd4];
	st.global.u32 	[%rd3], %r118;
	mov.b32 	%r90, 0;
	st.global.u32 	[%rd2], %r90;
	setp.eq.s32 	%p3, %r85, 1;
	mov.b32 	%r158, 1;
	@%p3 bra 	$L__BB0_48;
	add.s32 	%r2, %r85, -1;
	add.s32 	%r94, %r85, -2;
	and.b32  	%r3, %r2, 7;
	setp.lt.u32 	%p4, %r94, 7;
	mov.b32 	%r117, 0;
	mov.b32 	%r146, 1;
	@%p4 bra 	$L__BB0_26;
	and.b32  	%r4, %r2, -8;
	mov.b32 	%r117, 0;
	mov.b32 	%r114, 1;
$L__BB0_9:
	.pragma "nounroll";
	mul.wide.u32 	%rd12, %r114, 4;
	add.s64 	%rd5, %rd4, %rd12;
	ld.global.u32 	%r8, [%rd5];
	setp.eq.s32 	%p5, %r8, %r118;
	@%p5 bra 	$L__BB0_11;
	add.s32 	%r117, %r117, 1;
	mul.wide.u32 	%rd13, %r117, 4;
	add.s64 	%rd14, %rd3, %rd13;
	st.global.u32 	[%rd14], %r8;
	add.s64 	%rd15, %rd2, %rd13;
	st.global.u32 	[%rd15], %r114;
	mov.u32 	%r118, %r8;
$L__BB0_11:
	ld.global.u32 	%r12, [%rd5+4];
	setp.eq.s32 	%p6, %r12, %r118;
	@%p6 bra 	$L__BB0_13;
	add.s32 	%r97, %r114, 1;
	add.s32 	%r117, %r117, 1;
	mul.wide.u32 	%rd16, %r117, 4;
	add.s64 	%rd17, %rd3, %rd16;
	st.global.u32 	[%rd17], %r12;
	add.s64 	%rd18, %rd2, %rd16;
	st.global.u32 	[%rd18], %r97;
	mov.u32 	%r118, %r12;
$L__BB0_13:
	ld.global.u32 	%r16, [%rd5+8];
	setp.eq.s32 	%p7, %r16, %r118;
	@%p7 bra 	$L__BB0_15;
	add.s32 	%r98, %r114, 2;
	add.s32 	%r117, %r117, 1;
	mul.wide.u32 	%rd19, %r117, 4;
	add.s64 	%rd20, %rd3, %rd19;
	st.global.u32 	[%rd20], %r16;
	add.s64 	%rd21, %rd2, %rd19;
	st.global.u32 	[%rd21], %r98;
	mov.u32 	%r118, %r16;
$L__BB0_15:
	ld.global.u32 	%r20, [%rd5+12];
	setp.eq.s32 	%p8, %r20, %r118;
	@%p8 bra 	$L__BB0_17;
	add.s32 	%r99, %r114, 3;
	add.s32 	%r117, %r117, 1;
	mul.wide.u32 	%rd22, %r117, 4;
	add.s64 	%rd23, %rd3, %rd22;
	st.global.u32 	[%rd23], %r20;
	add.s64 	%rd24, %rd2, %rd22;
	st.global.u32 	[%rd24], %r99;
	mov.u32 	%r118, %r20;
$L__BB0_17:
	ld.global.u32 	%r24, [%rd5+16];
	setp.eq.s32 	%p9, %r24, %r118;
	@%p9 bra 	$L__BB0_19;
	add.s32 	%r100, %r114, 4;
	add.s32 	%r117, %r117, 1;
	mul.wide.u32 	%rd25, %r117, 4;
	add.s64 	%rd26, %rd3, %rd25;
	st.global.u32 	[%rd26], %r24;
	add.s64 	%rd27, %rd2, %rd25;
	st.global.u32 	[%rd27], %r100;
	mov.u32 	%r118, %r24;
$L__BB0_19:
	ld.global.u32 	%r28, [%rd5+20];
	setp.eq.s32 	%p10, %r28, %r118;
	@%p10 bra 	$L__BB0_21;
	add.s32 	%r101, %r114, 5;
	add.s32 	%r117, %r117, 1;
	mul.wide.u32 	%rd28, %r117, 4;
	add.s64 	%rd29, %rd3, %rd28;
	st.global.u32 	[%rd29], %r28;
	add.s64 	%rd30, %rd2, %rd28;
	st.global.u32 	[%rd30], %r101;
	mov.u32 	%r118, %r28;
$L__BB0_21:
	ld.global.u32 	%r32, [%rd5+24];
	setp.eq.s32 	%p11, %r32, %r118;
	@%p11 bra 	$L__BB0_23;
	add.s32 	%r102, %r114, 6;
	add.s32 	%r117, %r117, 1;
	mul.wide.u32 	%rd31, %r117, 4;
	add.s64 	%rd32, %rd3, %rd31;
	st.global.u32 	[%rd32], %r32;
	add.s64 	%rd33, %rd2, %rd31;
	st.global.u32 	[%rd33], %r102;
	mov.u32 	%r118, %r32;
$L__BB0_23:
	ld.global.u32 	%r36, [%rd5+28];
	setp.eq.s32 	%p12, %r36, %r118;
	@%p12 bra 	$L__BB0_25;
	add.s32 	%r103, %r114, 7;
	add.s32 	%r117, %r117, 1;
	mul.wide.u32 	%rd34, %r117, 4;
	add.s64 	%rd35, %rd3, %rd34;
	st.global.u32 	[%rd35], %r36;
	add.s64 	%rd36, %rd2, %rd34;
	st.global.u32 	[%rd36], %r103;
	mov.u32 	%r118, %r36;
$L__BB0_25:
	add.s32 	%r146, %r114, 8;
	add.s32 	%r104, %r114, 7;
	setp.ne.s32 	%p13, %r104, %r4;
	mov.u32 	%r114, %r146;
	@%p13 bra 	$L__BB0_9;
$L__BB0_26:
	setp.eq.s32 	%p14, %r3, 0;
	@%p14 bra 	$L__BB0_47;
	and.b32  	%r45, %r2, 3;
	setp.lt.u32 	%p15, %r3, 4;
	@%p15 bra 	$L__BB0_37;
	mul.wide.u32 	%rd37, %r146, 4;
	add.s64 	%rd6, %rd4, %rd37;
	ld.global.u32 	%r46, [%rd6];
	setp.eq.s32 	%p16, %r46, %r118;
	@%p16 bra 	$L__BB0_30;
	add.s32 	%r117, %r117, 1;
	mul.wide.u32 	%rd38, %r117, 4;
	add.s64 	%rd39, %rd3, %rd38;
	st.global.u32 	[%rd39], %r46;
	add.s64 	%rd40, %rd2, %rd38;
	st.global.u32 	[%rd40], %r146;
	mov.u32 	%r118, %r46;
$L__BB0_30:
	ld.global.u32 	%r50, [%rd6+4];
	setp.eq.s32 	%p17, %r50, %r118;
	@%p17 bra 	$L__BB0_32;
	add.s32 	%r106, %r146, 1;
	add.s32 	%r117, %r117, 1;
	mul.wide.u32 	%rd41, %r117, 4;
	add.s64 	%rd42, %rd3, %rd41;
	st.global.u32 	[%rd42], %r50;
	add.s64 	%rd43, %rd2, %rd41;
	st.global.u32 	[%rd43], %r106;
	mov.u32 	%r118, %r50;
$L__BB0_32:
	ld.global.u32 	%r54, [%rd6+8];
	setp.eq.s32 	%p18, %r54, %r118;
	@%p18 bra 	$L__BB0_34;
	add.s32 	%r107, %r146, 2;
	add.s32 	%r117, %r117, 1;
	mul.wide.u32 	%rd44, %r117, 4;
	add.s64 	%rd45, %rd3, %rd44;
	st.global.u32 	[%rd45], %r54;
	add.s64 	%rd46, %rd2, %rd44;
	st.global.u32 	[%rd46], %r107;
	mov.u32 	%r118, %r54;
$L__BB0_34:
	ld.global.u32 	%r58, [%rd6+12];
	setp.eq.s32 	%p19, %r58, %r118;
	@%p19 bra 	$L__BB0_36;
	add.s32 	%r108, %r146, 3;
	add.s32 	%r117, %r117, 1;
	mul.wide.u32 	%rd47, %r117, 4;
	add.s64 	%rd48, %rd3, %rd47;
	st.global.u32 	[%rd48], %r58;
	add.s64 	%rd49, %rd2, %rd47;
	st.global.u32 	[%rd49], %r108;
	mov.u32 	%r118, %r58;
$L__BB0_36:
	add.s32 	%r146, %r146, 4;
$L__BB0_37:
	setp.eq.s32 	%p20, %r45, 0;
	@%p20 bra 	$L__BB0_47;
	setp.eq.s32 	%p21, %r45, 1;
	@%p21 bra 	$L__BB0_44;
	mul.wide.u32 	%rd50, %r146, 4;
	add.s64 	%rd7, %rd4, %rd50;
	ld.global.u32 	%r67, [%rd7];
	setp.eq.s32 	%p22, %r67, %r118;
	@%p22 bra 	$L__BB0_41;
	add.s32 	%r117, %r117, 1;
	mul.wide.u32 	%rd51, %r117, 4;
	add.s64 	%rd52, %rd3, %rd51;
	st.global.u32 	[%rd52], %r67;
	add.s64 	%rd53, %rd2, %rd51;
	st.global.u32 	[%rd53], %r146;
	mov.u32 	%r118, %r67;
$L__BB0_41:
	ld.global.u32 	%r71, [%rd7+4];
	setp.eq.s32 	%p23, %r71, %r118;
	@%p23 bra 	$L__BB0_43;
	add.s32 	%r110, %r146, 1;
	add.s32 	%r117, %r117, 1;
	mul.wide.u32 	%rd54, %r117, 4;
	add.s64 	%rd55, %rd3, %rd54;
	st.global.u32 	[%rd55], %r71;
	add.s64 	%rd56, %rd2, %rd54;
	st.global.u32 	[%rd56], %r110;
	mov.u32 	%r118, %r71;
$L__BB0_43:
	add.s32 	%r146, %r146, 2;
$L__BB0_44:
	and.b32  	%r111, %r2, 1;
	setp.eq.b32 	%p24, %r111, 1;
	not.pred 	%p25, %p24;
	@%p25 bra 	$L__BB0_47;
	mul.wide.u32 	%rd57, %r146, 4;
	add.s64 	%rd58, %rd4, %rd57;
	ld.global.u32 	%r80, [%rd58];
	setp.eq.s32 	%p26, %r80, %r118;
	@%p26 bra 	$L__BB0_47;
	add.s32 	%r117, %r117, 1;
	mul.wide.u32 	%rd59, %r117, 4;
	add.s64 	%rd60, %rd3, %rd59;
	st.global.u32 	[%rd60], %r80;
	add.s64 	%rd61, %rd2, %rd59;
	st.global.u32 	[%rd61], %r146;
$L__BB0_47:
	add.s32 	%r158, %r117, 1;
$L__BB0_48:
	mul.wide.u32 	%rd62, %r158, 4;
	add.s64 	%rd63, %rd2, %rd62;
	st.global.u32 	[%rd63], %r85;
	st.global.u32 	[%rd1], %r158;
$L__BB0_49:
	ret;

}
	// .globl	_Z17KMarkAndCountWarpPKjjPhPj
.visible .entry _Z17KMarkAndCountWarpPKjjPhPj(
	.param .u64 .ptr .align 1 _Z17KMarkAndCountWarpPKjjPhPj_param_0,
	.param .u32 _Z17KMarkAndCountWarpPKjjPhPj_param_1,
	.param .u64 .ptr .align 1 _Z17KMarkAndCountWarpPKjjPhPj_param_2,
	.param .u64 .ptr .align 1 _Z17KMarkAndCountWarpPKjjPhPj_param_3
)
{
	.reg .pred 	%p<19>;
	.reg .b32 	%r<143>;
	.reg .b64 	%rd<15>;
	// demoted variable
	.shared .align 4 .b8 _ZZ17KMarkAndCountWarpPKjjPhPjE11sWarpCounts[128];
	ld.param.u64 	%rd1, [_Z17KMarkAndCountWarpPKjjPhPj_param_0];
	ld.param.u32 	%r43, [_Z17KMarkAndCountWarpPKjjPhPj_param_1];
	ld.param.u64 	%rd2, [_Z17KMarkAndCountWarpPKjjPhPj_param_2];
	ld.param.u64 	%rd3, [_Z17KMarkAndCountWarpPKjjPhPj_param_3];
	mov.u32 	%r1, %ctaid.x;
	mov.u32 	%r2, %ntid.x;
	mov.u32 	%r3, %tid.x;
	mad.lo.s32 	%r4, %r1, %r2, %r3;
	setp.ge.u32 	%p4, %r4, %r43;
	mov.pred 	%p18, 0;
	@%p4 bra 	$L__BB1_4;
	setp.eq.s32 	%p5, %r4, 0;
	mov.b32 	%r126, 1;
	@%p5 bra 	$L__BB1_3;
	cvta.to.global.u64 	%rd4, %rd1;
	mul.wide.u32 	%rd5, %r4, 4;
	add.s64 	%rd6, %rd4, %rd5;
	ld.global.nc.u32 	%r45, [%rd6];
	add.s32 	%r46, %r4, -1;
	mul.wide.u32 	%rd7, %r46, 4;
	add.s64 	%rd8, %rd4, %rd7;
	ld.global.nc.u32 	%r47, [%rd8];
	setp.ne.s32 	%p6, %r45, %r47;
	selp.u32 	%r126, 1, 0, %p6;
$L__BB1_3:
	cvt.u64.u32 	%rd9, %r4;
	cvta.to.global.u64 	%rd10, %rd2;
	add.s64 	%rd11, %rd10, %rd9;
	st.global.u8 	[%rd11], %r126;
	setp.ne.s32 	%p18, %r126, 0;
$L__BB1_4:
	mov.b32 	%r48, -1;
	vote.sync.ballot.b32 	%r7, %p18, %r48;
	and.b32  	%r49, %r3, 31;
	setp.ne.s32 	%p8, %r49, 0;
	@%p8 bra 	$L__BB1_6;
	popc.b32 	%r50, %r7;
	shr.u32 	%r51, %r3, 3;
	mov.u32 	%r52, _ZZ17KMarkAndCountWarpPKjjPhPjE11sWarpCounts;
	add.s32 	%r53, %r52, %r51;
	st.shared.u32 	[%r53], %r50;
$L__BB1_6:
	bar.sync 	0;
	setp.ne.s32 	%p9, %r3, 0;
	@%p9 bra 	$L__BB1_20;
	add.s32 	%r8, %r2, 31;
	shr.u32 	%r9, %r8, 5;
	add.s32 	%r56, %r9, -1;
	and.b32  	%r10, %r9, 15;
	setp.lt.u32 	%p10, %r56, 15;
	mov.b32 	%r134, 0;
	mov.u32 	%r142, %r134;
	@%p10 bra 	$L__BB1_10;
	and.b32  	%r134, %r9, 112;
	mov.u32 	%r59, _ZZ17KMarkAndCountWarpPKjjPhPjE11sWarpCounts;
	add.s32 	%r127, %r59, 32;
	and.b32  	%r61, %r9, 134217712;
	neg.s32 	%r128, %r61;
	mov.b32 	%r142, 0;
$L__BB1_9:
	.pragma "nounroll";
	ld.shared.u32 	%r62, [%r127+-32];
	add.s32 	%r63, %r62, %r142;
	ld.shared.u32 	%r64, [%r127+-28];
	add.s32 	%r65, %r64, %r63;
	ld.shared.u32 	%r66, [%r127+-24];
	add.s32 	%r67, %r66, %r65;
	ld.shared.u32 	%r68, [%r127+-20];
	add.s32 	%r69, %r68, %r67;
	ld.shared.u32 	%r70, [%r127+-16];
	add.s32 	%r71, %r70, %r69;
	ld.shared.u32 	%r72, [%r127+-12];
	add.s32 	%r73, %r72, %r71;
	ld.shared.u32 	%r74, [%r127+-8];
	add.s32 	%r75, %r74, %r73;
	ld.shared.u32 	%r76, [%r127+-4];
	add.s32 	%r77, %r76, %r75;
	ld.shared.u32 	%r78, [%r127];
	add.s32 	%r79, %r78, %r77;
	ld.shared.u32 	%r80, [%r127+4];
	add.s32 	%r81, %r80, %r79;
	ld.shared.u32 	%r82, [%r127+8];
	add.s32 	%r83, %r82, %r81;
	ld.shared.u32 	%r84, [%r127+12];
	add.s32 	%r85, %r84, %r83;
	ld.shared.u32 	%r86, [%r127+16];
	add.s32 	%r87, %r86, %r85;
	ld.shared.u32 	%r88, [%r127+20];
	add.s32 	%r89, %r88, %r87;
	ld.shared.u32 	%r90, [%r127+24];
	add.s32 	%r91, %r90, %r89;
	ld.shared.u32 	%r92, [%r127+28];
	add.s32 	%r142, %r92, %r91;
	add.s32 	%r128, %r128, 16;
	add.s32 	%r127, %r127, 64;
	setp.ne.s32 	%p11, %r128, 0;
	@%p11 bra 	$L__BB1_9;
$L__BB1_10:
	setp.eq.s32 	%p12, %r10, 0;
	@%p12 bra 	$L__BB1_19;
	and.b32  	%r22, %r9, 7;
	setp.lt.u32 	%p13, %r10, 8;
	@%p13 bra 	$L__BB1_13;
	shl.b32 	%r94, %r134, 2;
	mov.u32 	%r95, _ZZ17KMarkAndCountWarpPKjjPhPjE11sWarpCounts;
	add.s32 	%r96, %r95, %r94;
	ld.shared.u32 	%r97, [%r96];
	add.s32 	%r98, %r97, %r142;
	ld.shared.u32 	%r99, [%r96+4];
	add.s32 	%r100, %r99, %r98;
	ld.shared.u32 	%r101, [%r96+8];
	add.s32 	%r102, %r101, %r100;
	ld.shared.u32 	%r103, [%r96+12];
	add.s32 	%r104, %r103, %r102;
	ld.shared.u32 	%r105, [%r96+16];
	add.s32 	%r106, %r105, %r104;
	ld.shared.u32 	%r107, [%r96+20];
	add.s32 	%r108, %r107, %r106;
	ld.shared.u32 	%r109, [%r96+24];
	add.s32 	%r110, %r109, %r108;
	ld.shared.u32 	%r111, [%r96+28];
	add.s32 	%r142, %r111, %r110;
	add.s32 	%r134, %r134, 8;
$L__BB1_13:
	setp.eq.s32 	%p14, %r22, 0;
	@%p14 bra 	$L__BB1_19;
	and.b32  	%r28, %r9, 3;
	setp.lt.u32 	%p15, %r22, 4;
	@%p15 bra 	$L__BB1_16;
	shl.b32 	%r113, %r134, 2;
	mov.u32 	%r114, _ZZ17KMarkAndCountWarpPKjjPhPjE11sWarpCounts;
	add.s32 	%r115, %r114, %r113;
	ld.shared.u32 	%r116, [%r115];
	add.s32 	%r117, %r116, %r142;
	ld.shared.u32 	%r118, [%r115+4];
	add.s32 	%r119, %r118, %r117;
	ld.shared.u32 	%r120, [%r115+8];
	add.s32 	%r121, %r120, %r119;
	ld.shared.u32 	%r122, [%r115+12];
	add.s32 	%r142, %r122, %r121;
	add.s32 	%r134, %r134, 4;
$L__BB1_16:
	setp.eq.s32 	%p16, %r28, 0;
	@%p16 bra 	$L__BB1_19;
	shl.b32 	%r123, %r134, 2;
	mov.u32 	%r124, _ZZ17KMarkAndCountWarpPKjjPhPjE11sWarpCounts;
	add.s32 	%r140, %r124, %r123;
	neg.s32 	%r139, %r28;
$L__BB1_18:
	.pragma "nounroll";
	ld.shared.u32 	%r125, [%r140];
	add.s32 	%r142, %r125, %r142;
	add.s32 	%r140, %r140, 4;
	add.s32 	%r139, %r139, 1;
	setp.ne.s32 	%p17, %r139, 0;
	@%p17 bra 	$L__BB1_18;
$L__BB1_19:
	cvta.to.global.u64 	%rd12, %rd3;
	mul.wide.u32 	%rd13, %r1, 4;
	add.s64 	%rd14, %rd12, %rd13;
	st.global.u32 	[%rd14], %r142;
$L__BB1_20:
	ret;

}
	// .globl	_Z20KScatterSegmentsWarpPKjjPKhS0_S0_PjS3_S3_
.visible .entry _Z20KScatterSegmentsWarpPKjjPKhS0_S0_PjS3_S3_(
	.param .u64 .ptr .align 1 _Z20KScatterSegmentsWarpPKjjPKhS0_S0_PjS3_S3__param_0,
	.param .u32 _Z20KScatterSegmentsWarpPKjjPKhS0_S0_PjS3_S3__param_1,
	.param .u64 .ptr .align 1 _Z20KScatterSegmentsWarpPKjjPKhS0_S0_PjS3_S3__param_2,
	.param .u64 .ptr .align 1 _Z20KScatterSegmentsWarpPKjjPKhS0_S0_PjS3_S3__param_3,
	.param .u64 .ptr .align 1 _Z20KScatterSegmentsWarpPKjjPKhS0_S0_PjS3_S3__param_4,
	.param .u64 .ptr .align 1 _Z20KScatterSegmentsWarpPKjjPKhS0_S0_PjS3_S3__param_5,
	.param .u64 .ptr .align 1 _Z20KScatterSegmentsWarpPKjjPKhS0_S0_PjS3_S3__param_6,
	.param .u64 .ptr .align 1 _Z20KScatterSegmentsWarpPKjjPKhS0_S0_PjS3_S3__param_7
)
{
	.reg .pred 	%p<14>;
	.reg .b16 	%rs<2>;
	.reg .b32 	%r<78>;
	.reg .b64 	%rd<28>;
	// demoted variable
	.shared .align 4 .b8 _ZZ20KScatterSegmentsWarpPKjjPKhS0_S0_PjS3_S3_E9sWarpBase[128];
	ld.param.u64 	%rd3, [_Z20KScatterSegmentsWarpPKjjPKhS0_S0_PjS3_S3__param_0];
	ld.param.u32 	%r31, [_Z20KScatterSegmentsWarpPKjjPKhS0_S0_PjS3_S3__param_1];
	ld.param.u64 	%rd4, [_Z20KScatterSegmentsWarpPKjjPKhS0_S0_PjS3_S3__param_2];
	ld.param.u64 	%rd5, [_Z20KScatterSegmentsWarpPKjjPKhS0_S0_PjS3_S3__param_3];
	ld.param.u64 	%rd6, [_Z20KScatterSegmentsWarpPKjjPKhS0_S0_PjS3_S3__param_4];
	ld.param.u64 	%rd7, [_Z20KScatterSegmentsWarpPKjjPKhS0_S0_PjS3_S3__param_5];
	ld.param.u64 	%rd9, [_Z20KScatterSegmentsWarpPKjjPKhS0_S0_PjS3_S3__param_6];
	ld.param.u64 	%rd8, [_Z20KScatterSegmentsWarpPKjjPKhS0_S0_PjS3_S3__param_7];
	cvta.to.global.u64 	%rd1, %rd9;
	mov.u32 	%r1, %ctaid.x;
	mov.u32 	%r2, %ntid.x;
	mov.u32 	%r3, %tid.x;
	mad.lo.s32 	%r4, %r1, %r2, %r3;
	setp.ge.u32 	%p1, %r4, %r31;
	mov.b32 	%r69, 0;
	@%p1 bra 	$L__BB2_2;
	cvta.to.global.u64 	%rd10, %rd4;
	cvt.u64.u32 	%rd11, %r4;
	add.s64 	%rd12, %rd10, %rd11;
	ld.global.nc.u8 	%rs1, [%rd12];
	cvt.u32.u8 	%r69, %rs1;
$L__BB2_2:
	setp.ne.s32 	%p2, %r69, 0;
	mov.b32 	%r33, -1;
	vote.sync.ballot.b32 	%r7, %p2, %r33;
	and.b32  	%r34, %r3, 31;
	shl.b32 	%r35, %r33, %r34;
	not.b32 	%r36, %r35;
	and.b32  	%r8, %r7, %r36;
	setp.ne.s32 	%p4, %r34, 0;
	shr.u32 	%r37, %r3, 3;
	and.b32  	%r38, %r37, 124;
	mov.u32 	%r39, _ZZ20KScatterSegmentsWarpPKjjPKhS0_S0_PjS3_S3_E9sWarpBase;
	add.s32 	%r9, %r39, %r38;
	@%p4 bra 	$L__BB2_4;
	popc.b32 	%r40, %r7;
	st.shared.u32 	[%r9], %r40;
$L__BB2_4:
	bar.sync 	0;
	setp.ne.s32 	%p5, %r3, 0;
	@%p5 bra 	$L__BB2_11;
	add.s32 	%r10, %r2, 31;
	shr.u32 	%r11, %r10, 5;
	add.s32 	%r42, %r11, -1;
	and.b32  	%r12, %r11, 3;
	setp.lt.u32 	%p6, %r42, 3;
	mov.b32 	%r73, 0;
	mov.u32 	%r74, %r73;
	@%p6 bra 	$L__BB2_8;
	and.b32  	%r73, %r11, 124;
	add.s32 	%r70, %r39, 8;
	and.b32  	%r47, %r11, 134217724;
	neg.s32 	%r71, %r47;
	mov.b32 	%r74, 0;
$L__BB2_7:
	ld.shared.u32 	%r48, [%r70+-8];
	st.shared.u32 	[%r70+-8], %r74;
	add.s32 	%r49, %r48, %r74;
	ld.shared.u32 	%r50, [%r70+-4];
	st.shared.u32 	[%r70+-4], %r49;
	add.s32 	%r51, %r50, %r49;
	ld.shared.u32 	%r52, [%r70];
	st.shared.u32 	[%r70], %r51;
	add.s32 	%r53, %r52, %r51;
	ld.shared.u32 	%r54, [%r70+4];
	st.shared.u32 	[%r70+4], %r53;
	add.s32 	%r74, %r54, %r53;
	add.s32 	%r71, %r71, 4;
	add.s32 	%r70, %r70, 16;
	setp.ne.s32 	%p7, %r71, 0;
	@%p7 bra 	$L__BB2_7;
$L__BB2_8:
	setp.eq.s32 	%p8, %r12, 0;
	@%p8 bra 	$L__BB2_11;
	shl.b32 	%r55, %r73, 2;
	add.s32 	%r76, %r39, %r55;
	neg.s32 	%r75, %r12;
$L__BB2_10:
	.pragma "nounroll";
	ld.shared.u32 	%r57, [%r76];
	st.shared.u32 	[%r76], %r74;
	add.s32 	%r74, %r57, %r74;
	add.s32 	%r76, %r76, 4;
	add.s32 	%r75, %r75, 1;
	setp.ne.s32 	%p9, %r75, 0;
	@%p9 bra 	$L__BB2_10;
$L__BB2_11:
	setp.eq.s32 	%p10, %r69, 0;
	bar.sync 	0;
	cvta.to.global.u64 	%rd13, %rd5;
	mul.wide.u32 	%rd14, %r1, 4;
	add.s64 	%rd2, %rd13, %rd14;
	@%p10 bra 	$L__BB2_13;
	ld.global.nc.u32 	%r58, [%rd2];
	ld.shared.u32 	%r59, [%r9];
	popc.b32 	%r60, %r8;
	add.s32 	%r61, %r58, %r60;
	add.s32 	%r62, %r61, %r59;
	cvta.to.global.u64 	%rd15, %rd3;
	mul.wide.u32 	%rd16, %r4, 4;
	add.s64 	%rd17, %rd15, %rd16;
	ld.global.nc.u32 	%r63, [%rd17];
	cvta.to.global.u64 	%rd18, %rd7;
	mul.wide.u32 	%rd19, %r62, 4;
	add.s64 	%rd20, %rd18, %rd19;
	st.global.u32 	[%rd20], %r63;
	add.s64 	%rd21, %rd1, %rd19;
	st.global.u32 	[%rd21], %r4;
$L__BB2_13:
	setp.ne.s32 	%p11, %r3, 0;
	mov.u32 	%r64, %nctaid.x;
	add.s32 	%r65, %r64, -1;
	setp.ne.s32 	%p12, %r1, %r65;
	or.pred  	%p13, %p11, %p12;
	@%p13 bra 	$L__BB2_15;
	ld.global.nc.u32 	%r66, [%rd2];
	cvta.to.global.u64 	%rd22, %rd6;
	add.s64 	%rd24, %rd22, %rd14;
	ld.global.nc.u32 	%r67, [%rd24];
	add.s32 	%r68, %r67, %r66;
	mul.wide.u32 	%rd25, %r68, 4;
	add.s64 	%rd26, %rd1, %rd25;
	st.global.u32 	[%rd26], %r31;
	cvta.to.global.u64 	%rd27, %rd8;
	st.global.u32 	[%rd27], %r68;
$L__BB2_15:
	ret;

}
	// .globl	_ZN3cub18CUB_300001_SM_10006detail11EmptyKernelIvEEvv
.visible .entry _ZN3cub18CUB_300001_SM_10006detail11EmptyKernelIvEEvv()
{


	ret;

}
	// .globl	_ZN3cub18CUB_300001_SM_10006detail4scan20DeviceScanInitKernelINS0_13ScanTileStateIjLb1EEEEEvT_i
.visible .entry _ZN3cub18CUB_300001_SM_10006detail4scan20DeviceScanInitKernelINS0_13ScanTileStateIjLb1EEEEEvT_i(
	.param .align 8 .b8 _ZN3cub18CUB_300001_SM_10006detail4scan20DeviceScanInitKernelINS0_13ScanTileStateIjLb1EEEEEvT_i_param_0[8],
	.param .u32 _ZN3cub18CUB_300001_SM_10006detail4scan20DeviceScanInitKernelINS0_13ScanTileStateIjLb1EEEEEvT_i_param_1
)
{
	.reg .pred 	%p<5>;
	.reg .b32 	%r<10>;
	.reg .b64 	%rd<7>;

	ld.param.u64 	%rd2, [_ZN3cub18CUB_300001_SM_10006detail4scan20DeviceScanInitKernelINS0_13ScanTileStateIjLb1EEEEEvT_i_param_0];
	ld.param.u32 	%r4, [_ZN3cub18CUB_300001_SM_10006detail4scan20DeviceScanInitKernelINS0_13ScanTileStateIjLb1EEEEEvT_i_param_1];
	cvta.to.global.u64 	%rd1, %rd2;
	mov.u32 	%r1, %ctaid.x;
	mov.u32 	%r5, %ntid.x;
	mov.u32 	%r2, %tid.x;
	mad.lo.s32 	%r3, %r1, %r5, %r2;
	setp.ge.s32 	%p1, %r3, %r4;
	@%p1 bra 	$L__BB4_2;
	mul.wide.s32 	%rd3, %r3, 8;
	add.s64 	%rd4, %rd1, %rd3;
	mov.b32 	%r6, 0;
	mov.b32 	%r7, 99;
	st.global.v2.u32 	[%rd4+256], {%r7, %r6};
$L__BB4_2:
	setp.ne.s32 	%p2, %r1, 0;
	setp.gt.u32 	%p3, %r2, 31;
	or.pred  	%p4, %p2, %p3;
	@%p4 bra 	$L__BB4_4;
	mul.wide.u32 	%rd5, %r2, 8;
	add.s64 	%rd6, %rd1, %rd5;
	mov.b32 	%r9, 0;
	st.global.v2.u32 	[%rd6], {%r9, %r9};
$L__BB4_4:
	ret;

}
	// .globl	_ZN3cub18CUB_300001_SM_10006detail4scan16DeviceScanKernelINS2_10policy_hubIjjjjN4cuda3std3__44plusIvEEE10Policy1000EPjSC_NS0_13ScanTileStateIjLb1EEES9_NS1_10InputValueIjSC_EEjjLb0EjEEvT0_T1_T2_iT3_T4_T5_
.visible .entry _ZN3cub18CUB_300001_SM_10006detail4scan16DeviceScanKernelINS2_10policy_hubIjjjjN4cuda3std3__44plusIvEEE10Policy1000EPjSC_NS0_13ScanTileStateIjLb1EEES9_NS1_10InputValueIjSC_EEjjLb0EjEEvT0_T1_T2_iT3_T4_T5_(
	.param .u64 .ptr .align 1 _ZN3cub18CUB_300001_SM_10006detail4scan16DeviceScanKernelINS2_10policy_hubIjjjjN4cuda3std3__44plusIvEEE10Policy1000EPjSC_NS0_13ScanTileStateIjLb1EEES9_NS1_10InputValueIjSC_EEjjLb0EjEEvT0_T1_T2_iT3_T4_T5__param_0,
	.param .u64 .ptr .align 1 _ZN3cub18CUB_300001_SM_10006detail4scan16DeviceScanKernelINS2_10policy_hubIjjjjN4cuda3std3__44plusIvEEE10Policy1000EPjSC_NS0_13ScanTileStateIjLb1EEES9_NS1_10InputValueIjSC_EEjjLb0EjEEvT0_T1_T2_iT3_T4_T5__param_1,
	.param .align 8 .b8 _ZN3cub18CUB_300001_SM_10006detail4scan16DeviceScanKernelINS2_10policy_hubIjjjjN4cuda3std3__44plusIvEEE10Policy1000EPjSC_NS0_13ScanTileStateIjLb1EEES9_NS1_10InputValueIjSC_EEjjLb0EjEEvT0_T1_T2_iT3_T4_T5__param_2[8],
	.param .u32 _ZN3cub18CUB_300001_SM_10006detail4scan16DeviceScanKernelINS2_10policy_hubIjjjjN4cuda3std3__44plusIvEEE10Policy1000EPjSC_NS0_13ScanTileStateIjLb1EEES9_NS1_10InputValueIjSC_EEjjLb0EjEEvT0_T1_T2_iT3_T4_T5__param_3,
	.param .align 1 .b8 _ZN3cub18CUB_300001_SM_10006detail4scan16DeviceScanKernelINS2_10policy_hubIjjjjN4cuda3std3__44plusIvEEE10Policy1000EPjSC_NS0_13ScanTileStateIjLb1EEES9_NS1_10InputValueIjSC_EEjjLb0EjEEvT0_T1_T2_iT3_T4_T5__param_4[1],
	.param .align 8 .b8 _ZN3cub18CUB_300001_SM_10006detail4scan16DeviceScanKernelINS2_10policy_hubIjjjjN4cuda3std3__44plusIvEEE10Policy1000EPjSC_NS0_13ScanTileStateIjLb1EEES9_NS1_10InputValueIjSC_EEjjLb0EjEEvT0_T1_T2_iT3_T4_T5__param_5[16],
	.param .u32 _ZN3cub18CUB_300001_SM_10006detail4scan16DeviceScanKernelINS2_10policy_hubIjjjjN4cuda3std3__44plusIvEEE10Policy1000EPjSC_NS0_13ScanTileStateIjLb1EEES9_NS1_10InputValueIjSC_EEjjLb0EjEEvT0_T1_T2_iT3_T4_T5__param_6
)
.maxntid 384
{
	.reg .pred 	%p<160>;
	.reg .b16 	%rs<3>;
	.reg .b32 	%r<1038>;
	.reg .b64 	%rd<61>;
	// demoted variable
	.shared .align 16 .b8 _ZZN3cub18CUB_300001_SM_10006detail4scan16DeviceScanKernelINS2_10policy_hubIjjjjN4cuda3std3__44plusIvEEE10Policy1000EPjSC_NS0_13ScanTileStateIjLb1EEES9_NS1_10InputValueIjSC_EEjjLb0EjEEvT0_T1_T2_iT3_T4_T5_E12temp_storage[33808];
	ld.param.u32 	%r241, [_ZN3cub18CUB_300001_SM_10006detail4scan16DeviceScanKernelINS2_10policy_hubIjjjjN4cuda3std3__44plusIvEEE10Policy1000EPjSC_NS0_13ScanTileStateIjLb1EEES9_NS1_10InputValueIjSC_EEjjLb0EjEEvT0_T1_T2_iT3_T4_T5__param_5];
	bfe.u32 	%r242, %r241, 0, 8;
	cvt.u16.u32 	%rs1, %r242;
	and.b16  	%rs2, %rs1, 255;
	ld.param.u64 	%rd14, [_ZN3cub18CUB_300001_SM_10006detail4scan16DeviceScanKernelINS2_10policy_hubIjjjjN4cuda3std3__44plusIvEEE10Policy1000EPjSC_NS0_13ScanTileStateIjLb1EEES9_NS1_10InputValueIjSC_EEjjLb0EjEEvT0_T1_T2_iT3_T4_T5__param_2];
	ld.param.u64 	%rd2, [_ZN3cub18CUB_300001_SM_10006detail4scan16DeviceScanKernelINS2_10policy_hubIjjjjN4cuda3std3__44plusIvEEE10Policy1000EPjSC_NS0_13ScanTileStateIjLb1EEES9_NS1_10InputValueIjSC_EEjjLb0EjEEvT0_T1_T2_iT3_T4_T5__param_5+8];
	ld.param.u64 	%rd15, [_ZN3cub18CUB_300001_SM_10006detail4scan16DeviceScanKernelINS2_10policy_hubIjjjjN4cuda3std3__44plusIvEEE10Policy1000EPjSC_NS0_13ScanTileStateIjLb1EEES9_NS1_10InputValueIjSC_EEjjLb0EjEEvT0_T1_T2_iT3_T4_T5__param_0];
	ld.param.u32 	%r240, [_ZN3cub18CUB_300001_SM_10006detail4scan16DeviceScanKernelINS2_10policy_hubIjjjjN4cuda3std3__44plusIvEEE10Policy1000EPjSC_NS0_13ScanTileStateIjLb1EEES9_NS1_10InputValueIjSC_EEjjLb0EjEEvT0_T1_T2_iT3_T4_T5__param_6];
	cvta.to.global.u64 	%rd1, %rd15;
	setp.eq.s16 	%p1, %rs2, 0;
	@%p1 bra 	$L__BB5_2;
	cvta.to.global.u64 	%rd16, %rd2;
	ld.global.u32 	%r985, [%rd16];
	bra.uni 	$L__BB5_3;
$L__BB5_2:
	cvt.u32.u64 	%r985, %rd2;
$L__BB5_3:
	ld.param.u32 	%r983, [_ZN3cub18CUB_300001_SM_10006detail4scan16DeviceScanKernelINS2_10policy_hubIjjjjN4cuda3std3__44plusIvEEE10Policy1000EPjSC_NS0_13ScanTileStateIjLb1EEES9_NS1_10InputValueIjSC_EEjjLb0EjEEvT0_T1_T2_iT3_T4_T5__param_3];
	mov.u32 	%r243, %ctaid.x;
	add.s32 	%r986, %r983, %r243;
	mul.lo.s32 	%r5, %r986, 8448;
	sub.s32 	%r6, %r240, %r5;
	setp.lt.u32 	%p2, %r6, 8449;
	@%p2 bra 	$L__BB5_29;
	cvt.u64.u32 	%rd40, %r5;
	mov.u32 	%r7, %tid.x;
	and.b32  	%r628, %r7, 31;
	and.b32  	%r629, %r7, 992;
	mul.lo.s32 	%r630, %r629, 22;
	or.b32  	%r631, %r630, %r628;
	cvt.u64.u32 	%rd41, %r631;
	add.s64 	%rd4, %rd41, %rd40;
	shl.b64 	%rd42, %rd4, 2;
	add.s64 	%rd43, %rd1, %rd42;
	ld.global.u32 	%r632, [%rd43];
	ld.global.u32 	%r633, [%rd43+128];
	ld.global.u32 	%r634, [%rd43+256];
	ld.global.u32 	%r635, [%rd43+384];
	ld.global.u32 	%r636, [%rd43+512];
	ld.global.u32 	%r637, [%rd43+640];
	ld.global.u32 	%r638, [%rd43+768];
	ld.global.u32 	%r639, [%rd43+896];
	ld.global.u32 	%r640, [%rd43+1024];
	ld.global.u32 	%r641, [%rd43+1152];
	ld.global.u32 	%r642, [%rd43+1280];
	ld.global.u32 	%r643, [%rd43+1408];
	ld.global.u32 	%r644, [%rd43+1536];
	ld.global.u32 	%r645, [%rd43+1664];
	ld.global.u32 	%r646, [%rd43+1792];
	ld.global.u32 	%r647, [%rd43+1920];
	ld.global.u32 	%r648, [%rd43+2048];
	ld.global.u32 	%r649, [%rd43+2176];
	ld.global.u32 	%r650, [%rd43+2304];
	ld.global.u32 	%r651, [%rd43+2432];
	ld.global.u32 	%r652, [%rd43+2560];
	ld.global.u32 	%r653, [%rd43+2688];
	// begin inline asm
	mov.u32 %r627, %laneid;
	// end inline asm
	shr.u32 	%r9, %r7, 5;
	mad.lo.s32 	%r654, %r9, 704, %r627;
	shl.b32 	%r655, %r654, 2;
	mov.u32 	%r656, _ZZN3cub18CUB_300001_SM_10006detail4scan16DeviceScanKernelINS2_10policy_hubIjjjjN4cuda3std3__44plusIvEEE10Policy1000EPjSC_NS0_13ScanTileStateIjLb1EEES9_NS1_10InputValueIjSC_EEjjLb0EjEEvT0_T1_T2_iT3_T4_T5_E12temp_storage;
	add.s32 	%r10, %r656, %r655;
	st.shared.u32 	[%r10], %r632;
	st.shared.u32 	[%r10+128], %r633;
	st.shared.u32 	[%r10+256], %r634;
	st.shared.u32 	[%r10+384], %r635;
	st.shared.u32 	[%r10+512], %r636;
	st.shared.u32 	[%r10+640], %r637;
	st.shared.u32 	[%r10+768], %r638;
	st.shared.u32 	[%r10+896], %r639;
	st.shared.u32 	[%r10+1024], %r640;
	st.shared.u32 	[%r10+1152], %r641;
	st.shared.u32 	[%r10+1280], %r642;
	st.shared.u32 	[%r10+1408], %r643;
	st.shared.u32 	[%r10+1536], %r644;
	st.shared.u32 	[%r10+1664], %r645;
	st.shared.u32 	[%r10+1792], %r646;
	st.shared.u32 	[%r10+1920], %r647;
	st.shared.u32 	[%r10+2048], %r648;
	st.shared.u32 	[%r10+2176], %r649;
	st.shared.u32 	[%r10+2304], %r650;
	st.shared.u32 	[%r10+2432], %r651;
	st.shared.u32 	[%r10+2560], %r652;
	st.shared.u32 	[%r10+2688], %r653;
	bar.warp.sync 	-1;
	mad.lo.s32 	%r11, %r627, 84, %r10;
	ld.shared.v2.u32 	{%r12, %r13}, [%r11];
	ld.shared.v2.u32 	{%r14, %r15}, [%r11+8];
	ld.shared.v2.u32 	{%r16, %r17}, [%r11+16];
	ld.shared.v2.u32 	{%r18, %r19}, [%r11+24];
	ld.shared.v2.u32 	{%r20, %r21}, [%r11+32];
	ld.shared.v2.u32 	{%r22, %r23}, [%r11+40];
	ld.shared.v2.u32 	{%r24, %r25}, [%r11+48];
	ld.shared.v2.u32 	{%r26, %r27}, [%r11+56];
	ld.shared.v2.u32 	{%r28, %r29}, [%r11+64];
	ld.shared.v2.u32 	{%r30, %r31}, [%r11+72];
	ld.shared.v2.u32 	{%r32, %r33}, [%r11+80];
	bar.sync 	0;
	setp.ne.s32 	%p104, %r986, 0;
	@%p104 bra 	$L__BB5_9;
	add.s32 	%r878, %r13, %r12;
	add.s32 	%r879, %r14, %r878;
	add.s32 	%r880, %r15, %r879;
	add.s32 	%r881, %r16, %r880;
	add.s32 	%r882, %r17, %r881;
	add.s32 	%r883, %r18, %r882;
	add.s32 	%r884, %r19, %r883;
	add.s32 	%r885, %r20, %r884;
	add.s32 	%r886, %r21, %r885;
	add.s32 	%r887, %r22, %r886;
	add.s32 	%r888, %r23, %r887;
	add.s32 	%r889, %r24, %r888;
	add.s32 	%r890, %r25, %r889;
	add.s32 	%r891, %r26, %r890;
	add.s32 	%r892, %r27, %r891;
	add.s32 	%r893, %r28, %r892;
	add.s32 	%r894, %r29, %r893;
	add.s32 	%r895, %r30, %r894;
	add.s32 	%r896, %r31, %r895;
	add.s32 	%r897, %r32, %r896;
	add.s32 	%r852, %r33, %r897;
	mov.b32 	%r850, 1;
	mov.b32 	%r875, 0;
	mov.b32 	%r877, -1;
	// begin inline asm
	{  .reg .u32 r0;  .reg .pred p;  shfl.sync.up.b32 r0|p, %r852, %r850, %r875, %r877;  @p add.u32 r0, r0, %r852;  mov.u32 %r848, r0;}
	// end inline asm
	mov.b32 	%r856, 2;
	// begin inline asm
	{  .reg .u32 r0;  .reg .pred p;  shfl.sync.up.b32 r0|p, %r848, %r856, %r875, %r877;  @p add.u32 r0, r0, %r848;  mov.u32 %r854, r0;}
	// end inline asm
	mov.b32 	%r862, 4;
	// begin inline asm
	{  .reg .u32 r0;  .reg .pred p;  shfl.sync.up.b32 r0|p, %r854, %r862, %r875, %r877;  @p add.u32 r0, r0, %r854;  mov.u32 %r860, r0;}
	// end inline asm
	mov.b32 	%r868, 8;
	// begin inline asm
	{  .reg .u32 r0;  .reg .pred p;  shfl.sync.up.b32 r0|p, %r860, %r868, %r875, %r877;  @p add.u32 r0, r0, %r860;  mov.u32 %r866, r0;}
	// end inline asm
	mov.b32 	%r874, 16;
	// begin inline asm
	{  .reg .u32 r0;  .reg .pred p;  shfl.sync.up.b32 r0|p, %r866, %r874, %r875, %r877;  @p add.u32 r0, r0, %r866;  mov.u32 %r872, r0;}
	// end inline asm
	setp.ne.s32 	%p146, %r627, 31;
	@%p146 bra 	$L__BB5_7;
	shl.b32 	%r898, %r9, 2;
	add.s32 	%r900, %r656, %r898;
	st.shared.u32 	[%r900+16], %r872;
$L__BB5_7:
	bar.sync 	0;
	ld.shared.v4.u32 	{%r901, %r902, %r903, %r904}, [_ZZN3cub18CUB_300001_SM_10006detail4scan16DeviceScanKernelINS2_10policy_hubIjjjjN4cuda3std3__44plusIvEEE10Policy1000EPjSC_NS0_13ScanTileStateIjLb1EEES9_NS1_10InputValueIjSC_EEjjLb0EjEEvT0_T1_T2_iT3_T4_T5_E12temp_storage+16];
	add.s32 	%r905, %r902, %r901;
	setp.eq.s32 	%p147, %r9, 2;
	selp.b32 	%r906, %r905, %r901, %p147;
	add.s32 	%r907, %r905, %r903;
	setp.eq.s32 	%p148, %r9, 3;
	selp.b32 	%r908, %r907, %r906, %p148;
	add.s32 	%r909, %r907, %r904;
	setp.eq.s32 	%p149, %r9, 4;
	selp.b32 	%r910, %r909, %r908, %p149;
	ld.shared.v4.u32 	{%r911, %r912, %r913, %r914}, [_ZZN3cub18CUB_300001_SM_10006detail4scan16DeviceScanKernelINS2_10policy_hubIjjjjN4cuda3std3__44plusIvEEE10Policy1000EPjSC_NS0_13ScanTileStateIjLb1EEES9_NS1_10InputValueIjSC_EEjjLb0EjEEvT0_T1_T2_iT3_T4_T5_E12temp_storage+32];
	add.s32 	%r915, %r909, %r911;
	setp.eq.s32 	%p150, %r9, 5;
	selp.b32 	%r916, %r915, %r910, %p150;
	add.s32 	%r917, %r915, %r912;
	setp.eq.s32 	%p151, %r9, 6;
	selp.b32 	%r918, %r917, %r916, %p151;
	add.s32 	%r919, %r917, %r913;
	setp.eq.s32 	%p152, %r9, 7;
	selp.b32 	%r920, %r919, %r918, %p152;
	add.s32 	%r921, %r919, %r914;
	setp.eq.s32 	%p153, %r9, 8;
	selp.b32 	%r922, %r921, %r920, %p153;
	ld.shared.v4.u32 	{%r923, %r924, %r925, %r926}, [_ZZN3cub18CUB_300001_SM_10006detail4scan16DeviceScanKernelINS2_10policy_hubIjjjjN4cuda3std3__44plusIvEEE10Policy1000EPjSC_NS0_13ScanTileStateIjLb1EEES9_NS1_10InputValueIjSC_EEjjLb0EjEEvT0_T1_T2_iT3_T4_T5_E12temp_storage+48];
	add.s32 	%r927, %r921, %r923;
	setp.eq.s32 	%p154, %r9, 9;
	selp.b32 	%r928, %r927, %r922, %p154;
	add.s32 	%r929, %r927, %r924;
	setp.eq.s32 	%p155, %r9, 10;
	selp.b32 	%r930, %r929, %r928, %p155;
	add.s32 	%r931, %r929, %r925;
	setp.eq.s32 	%p156, %r9, 11;
	selp.b32 	%r932, %r931, %r930, %p156;
	setp.lt.u32 	%p157, %r7, 32;
	selp.b32 	%r933, 0, %r932, %p157;
	setp.eq.s32 	%p158, %r627, 0;
	sub.s32 	%r934, %r872, %r852;
	selp.b32 	%r935, 0, %r934, %p158;
	add.s32 	%r936, %r935, %r985;
	add.s32 	%r1000, %r936, %r933;
	add.s32 	%r937, %r926, %r985;
	add.s32 	%r37, %r937, %r931;
	setp.ne.s32 	%p159, %r7, 0;
	@%p159 bra 	$L__BB5_28;
	add.s64 	%rd55, %rd14, 256;
	mov.b32 	%r938, 101;
	// begin inline asm
	st.relaxed.gpu.v2.u32 [%rd55], {%r938, %r37};
	// end inline asm
	bra.uni 	$L__BB5_28;
$L__BB5_9:
	add.s32 	%r687, %r13, %r12;
	add.s32 	%r688, %r14, %r687;
	add.s32 	%r689, %r15, %r688;
	add.s32 	%r690, %r16, %r689;
	add.s32 	%r691, %r17, %r690;
	add.s32 	%r692, %r18, %r691;
	add.s32 	%r693, %r19, %r692;
	add.s32 	%r694, %r20, %r693;
	add.s32 	%r695, %r21, %r694;
	add.s32 	%r696, %r22, %r695;
	add.s32 	%r697, %r23, %r696;
	add.s32 	%r698, %r24, %r697;
	add.s32 	%r699, %r25, %r698;
	add.s32 	%r700, %r26, %r699;
	add.s32 	%r701, %r27, %r700;
	add.s32 	%r702, %r28, %r701;
	add.s32 	%r703, %r29, %r702;
	add.s32 	%r704, %r30, %r703;
	add.s32 	%r705, %r31, %r704;
	add.s32 	%r706, %r32, %r705;
	add.s32 	%r661, %r33, %r706;
	mov.b32 	%r659, 1;
	mov.b32 	%r684, 0;
	mov.b32 	%r686, -1;
	// begin inline asm
	{  .reg .u32 r0;  .reg .pred p;  shfl.sync.up.b32 r0|p, %r661, %r659, %r684, %r686;  @p add.u32 r0, r0, %r661;  mov.u32 %r657, r0;}
	// end inline asm
	mov.b32 	%r665, 2;
	// begin inline asm
	{  .reg .u32 r0;  .reg .pred p;  shfl.sync.up.b32 r0|p, %r657, %r665, %r684, %r686;  @p add.u32 r0, r0, %r657;  mov.u32 %r663, r0;}
	// end inline asm
	mov.b32 	%r671, 4;
	// begin inline asm
	{  .reg .u32 r0;  .reg .pred p;  shfl.sync.up.b32 r0|p, %r663, %r671, %r684, %r686;  @p add.u32 r0, r0, %r663;  mov.u32 %r669, r0;}
	// end inline asm
	mov.b32 	%r677, 8;
	// begin inline asm
	{  .reg .u32 r0;  .reg .pred p;  shfl.sync.up.b32 r0|p, %r669, %r677, %r684, %r686;  @p add.u32 r0, r0, %r669;  mov.u32 %r675, r0;}
	// end inline asm
	mov.b32 	%r683, 16;
	// begin inline asm
	{  .reg .u32 r0;  .reg .pred p;  shfl.sync.up.b32 r0|p, %r675, %r683, %r684, %r686;  @p add.u32 r0, r0, %r675;  mov.u32 %r681, r0;}
	// end inline asm
	setp.ne.s32 	%p105, %r627, 31;
	@%p105 bra 	$L__BB5_11;
	shl.b32 	%r707, %r9, 2;
	add.s32 	%r709, %r656, %r707;
	st.shared.u32 	[%r709+16], %r681;
$L__BB5_11:
	sub.s32 	%r710, %r681, %r661;
	bar.sync 	0;
	ld.shared.v4.u32 	{%r711, %r712, %r713, %r714}, [_ZZN3cub18CUB_300001_SM_10006detail4scan16DeviceScanKernelINS2_10policy_hubIjjjjN4cuda3std3__44plusIvEEE10Policy1000EPjSC_NS0_13ScanTileStateIjLb1EEES9_NS1_10InputValueIjSC_EEjjLb0EjEEvT0_T1_T2_iT3_T4_T5_E12temp_storage+16];
	add.s32 	%r715, %r712, %r711;
	setp.eq.s32 	%p106, %r9, 2;
	selp.b32 	%r716, %r715, %r711, %p106;
	add.s32 	%r717, %r715, %r713;
	setp.eq.s32 	%p107, %r9, 3;
	selp.b32 	%r718, %r717, %r716, %p107;
	add.s32 	%r719, %r717, %r714;
	setp.eq.s32 	%p108, %r9, 4;
	selp.b32 	%r720, %r719, %r718, %p108;
	ld.shared.v4.u32 	{%r721, %r722, %r723, %r724}, [_ZZN3cub18CUB_300001_SM_10006detail4scan16DeviceScanKernelINS2_10policy_hubIjjjjN4cuda3std3__44plusIvEEE10Policy1000EPjSC_NS0_13ScanTileStateIjLb1EEES9_NS1_10InputValueIjSC_EEjjLb0EjEEvT0_T1_T2_iT3_T4_T5_E12temp_storage+32];
	add.s32 	%r725, %r719, %r721;
	setp.eq.s32 	%p109, %r9, 5;
	selp.b32 	%r726, %r725, %r720, %p109;
	add.s32 	%r727, %r725, %r722;
	setp.eq.s32 	%p110, %r9, 6;
	selp.b32 	%r728, %r727, %r726, %p110;
	add.s32 	%r729, %r727, %r723;
	setp.eq.s32 	%p111, %r9, 7;
	selp.b32 	%r730, %r729, %r728, %p111;
	add.s32 	%r731, %r729, %r724;
	setp.eq.s32 	%p112, %r9, 8;
	selp.b32 	%r732, %r731, %r730, %p112;
	ld.shared.v4.u32 	{%r733, %r734, %r735, %r736}, [_ZZN3cub18CUB_300001_SM_10006detail4scan16DeviceScanKernelINS2_10policy_hubIjjjjN4cuda3std3__44plusIvEEE10Policy1000EPjSC_NS0_13ScanTileStateIjLb1EEES9_NS1_10InputValueIjSC_EEjjLb0EjEEvT0_T1_T2_iT3_T4_T5_E12temp_storage+48];
	add.s32 	%r737, %r731, %r733;
	setp.eq.s32 	%p113, %r9, 9;
	selp.b32 	%r738, %r737, %r732, %p113;
	add.s32 	%r739, %r737, %r734;
	setp.eq.s32 	%p114, %r9, 10;
	selp.b32 	%r740, %r739, %r738, %p114;
	add.s32 	%r741, %r739, %r735;
	setp.eq.s32 	%p115, %r9, 11;
	selp.b32 	%r742, %r741, %r740, %p115;
	add.s32 	%r40, %r741, %r736;
	setp.gt.u32 	%p116, %r7, 31;
	setp.lt.u32 	%p117, %r7, 32;
	setp.eq.s32 	%p118, %r627, 0;
	selp.b32 	%r743, 0, %r710, %p118;
	add.s32 	%r999, %r742, %r743;
	selp.b32 	%r42, %r710, %r999, %p117;
	@%p116 bra 	$L__BB5_27;
	setp.ne.s32 	%p119, %r7, 0;
	mul.wide.s32 	%rd44, %r986, 8;
	add.s64 	%rd5, %rd14, %rd44;
	@%p119 bra 	$L__BB5_14;
	st.shared.u32 	[_ZZN3cub18CUB_300001_SM_10006detail4scan16DeviceScanKernelINS2_10policy_hubIjjjjN4cuda3std3__44plusIvEEE10Policy1000EPjSC_NS0_13ScanTileStateIjLb1EEES9_NS1_10InputValueIjSC_EEjjLb0EjEEvT0_T1_T2_iT3_T4_T5_E12temp_storage+12], %r40;
	add.s64 	%rd45, %rd5, 256;
	mov.b32 	%r744, 100;
	// begin inline asm
	st.relaxed.gpu.v2.u32 [%rd45], {%r744, %r40};
	// end inline asm
$L__BB5_14:
	not.b32 	%r750, %r7;
	add.s32 	%r994, %r986, %r750;
	mov.b32 	%r746, 830;
	// begin inline asm
	nanosleep.u32 %r746;
	// end inline asm
	mul.wide.s32 	%rd47, %r994, 8;
	add.s64 	%rd48, %rd14, %rd47;
	add.s64 	%rd46, %rd48, 256;
	// begin inline asm
	ld.relaxed.gpu.v2.u32 {%r996, %r988}, [%rd46];
	// end inline asm
	mov.b32 	%r989, 952;
$L__BB5_15:
	setp.eq.s32 	%p120, %r996, 99;
	mov.b32 	%r751, -1;
	vote.sync.any.pred 	%p121, %p120, %r751;
	not.pred 	%p122, %p121;
	@%p122 bra 	$L__BB5_17;
	mul.lo.s32 	%r846, %r986, 16807;
	and.b32  	%r986, %r846, 2147483647;
	add.s32 	%r847, %r989, 1;
	rem.u32 	%r843, %r986, %r847;
	// begin inline asm
	nanosleep.u32 %r843;
	// end inline asm
	shr.u32 	%r989, %r989, 1;
	// begin inline asm
	ld.relaxed.gpu.v2.u32 {%r996, %r988}, [%rd46];
	// end inline asm
	bra.uni 	$L__BB5_15;
$L__BB5_17:
	setp.eq.s32 	%p123, %r996, 101;
	mov.b32 	%r778, -1;
	vote.sync.ballot.b32 	%r780, %p123, %r778;
	// begin inline asm
	mov.u32 %r753, %lanemask_ge;
	// end inline asm
	and.b32  	%r781, %r780, %r753;
	or.b32  	%r782, %r781, -2147483648;
	add.s32 	%r783, %r782, -1;
	not.b32 	%r784, %r782;
	and.b32  	%r785, %r784, %r783;
	popc.b32 	%r757, %r785;
	mov.b32 	%r756, 1;
	// begin inline asm
	shfl.sync.down.b32 %r754, %r988, %r756, %r757, %r778;
	// end inline asm
	setp.lt.s32 	%p125, %r627, %r757;
	selp.b32 	%r786, %r754, 0, %p125;
	add.s32 	%r760, %r786, %r988;
	mov.b32 	%r761, 2;
	// begin inline asm
	shfl.sync.down.b32 %r759, %r760, %r761, %r757, %r778;
	// end inline asm
	add.s32 	%r57, %r627, 2;
	setp.gt.s32 	%p126, %r57, %r757;
	selp.b32 	%r787, 0, %r759, %p126;
	add.s32 	%r765, %r760, %r787;
	mov.b32 	%r766, 4;
	// begin inline asm
	shfl.sync.down.b32 %r764, %r765, %r766, %r757, %r778;
	// end inline asm
	add.s32 	%r58, %r627, 4;
	setp.gt.s32 	%p127, %r58, %r757;
	selp.b32 	%r788, 0, %r764, %p127;
	add.s32 	%r770, %r765, %r788;
	mov.b32 	%r771, 8;
	// begin inline asm
	shfl.sync.down.b32 %r769, %r770, %r771, %r757, %r778;
	// end inline asm
	add.s32 	%r59, %r627, 8;
	setp.gt.s32 	%p128, %r59, %r757;
	selp.b32 	%r789, 0, %r769, %p128;
	add.s32 	%r775, %r770, %r789;
	mov.b32 	%r776, 16;
	// begin inline asm
	shfl.sync.down.b32 %r774, %r775, %r776, %r757, %r778;
	// end inline asm
	add.s32 	%r60, %r627, 16;
	setp.gt.s32 	%p129, %r60, %r757;
	selp.b32 	%r790, 0, %r774, %p129;
	add.s32 	%r993, %r775, %r790;
	add.s64 	%rd7, %rd14, 256;
	mov.b32 	%r990, 952;
$L__BB5_18:
	setp.ne.s32 	%p130, %r996, 101;
	mov.b32 	%r791, -1;
	vote.sync.all.pred 	%p131, %p130, %r791;
	not.pred 	%p132, %p131;
	@%p132 bra 	$L__BB5_23;
	shr.u32 	%r990, %r990, 1;
	mul.wide.s32 	%rd51, %r994, 8;
	add.s64 	%rd52, %rd7, %rd51;
	add.s64 	%rd50, %rd52, -256;
	// begin inline asm
	ld.relaxed.gpu.v2.u32 {%r996, %r997}, [%rd50];
	// end inline asm
	mov.u32 	%r998, %r990;
$L__BB5_20:
	setp.eq.s32 	%p136, %r996, 99;
	mov.b32 	%r799, -1;
	vote.sync.any.pred 	%p137, %p136, %r799;
	not.pred 	%p138, %p137;
	@%p138 bra 	$L__BB5_22;
	mul.lo.s32 	%r841, %r986, 16807;
	and.b32  	%r986, %r841, 2147483647;
	add.s32 	%r842, %r998, 1;
	rem.u32 	%r838, %r986, %r842;
	// begin inline asm
	nanosleep.u32 %r838;
	// end inline asm
	shr.u32 	%r998, %r998, 1;
	// begin inline asm
	ld.relaxed.gpu.v2.u32 {%r996, %r997}, [%rd50];
	// end inline asm
	bra.uni 	$L__BB5_20;
$L__BB5_22:
	setp.eq.s32 	%p139, %r996, 101;
	mov.b32 	%r825, -1;
	vote.sync.ballot.b32 	%r826, %p139, %r825;
	and.b32  	%r827, %r826, %r753;
	or.b32  	%r828, %r827, -2147483648;
	add.s32 	%r829, %r828, -1;
	not.b32 	%r830, %r828;
	and.b32  	%r831, %r830, %r829;
	popc.b32 	%r804, %r831;
	mov.b32 	%r803, 1;
	// begin inline asm
	shfl.sync.down.b32 %r801, %r997, %r803, %r804, %r825;
	// end inline asm
	setp.lt.s32 	%p141, %r627, %r804;
	selp.b32 	%r832, %r801, 0, %p141;
	add.s32 	%r807, %r832, %r997;
	mov.b32 	%r808, 2;
	// begin inline asm
	shfl.sync.down.b32 %r806, %r807, %r808, %r804, %r825;
	// end inline asm
	setp.gt.s32 	%p142, %r57, %r804;
	selp.b32 	%r833, 0, %r806, %p142;
	add.s32 	%r812, %r807, %r833;
	mov.b32 	%r813, 4;
	// begin inline asm
	shfl.sync.down.b32 %r811, %r812, %r813, %r804, %r825;
	// end inline asm
	setp.gt.s32 	%p143, %r58, %r804;
	selp.b32 	%r834, 0, %r811, %p143;
	add.s32 	%r817, %r812, %r834;
	mov.b32 	%r818, 8;
	// begin inline asm
	shfl.sync.down.b32 %r816, %r817, %r818, %r804, %r825;
	// end inline asm
	setp.gt.s32 	%p144, %r59, %r804;
	selp.b32 	%r835, 0, %r816, %p144;
	add.s32 	%r822, %r817, %r835;
	mov.b32 	%r823, 16;
	// begin inline asm
	shfl.sync.down.b32 %r821, %r822, %r823, %r804, %r825;
	// end inline asm
	setp.gt.s32 	%p145, %r60, %r804;
	selp.b32 	%r836, 0, %r821, %p145;
	add.s32 	%r837, %r836, %r993;
	add.s32 	%r993, %r837, %r822;
	add.s32 	%r994, %r994, -32;
	bra.uni 	$L__BB5_18;
$L__BB5_23:
	@%p119 bra 	$L__BB5_25;
	add.s32 	%r794, %r993, %r40;
	add.s64 	%rd49, %rd5, 256;
	mov.b32 	%r793, 101;
	// begin inline asm
	st.relaxed.gpu.v2.u32 [%rd49], {%r793, %r794};
	// end inline asm
	st.shared.u32 	[_ZZN3cub18CUB_300001_SM_10006detail4scan16DeviceScanKernelINS2_10policy_hubIjjjjN4cuda3std3__44plusIvEEE10Policy1000EPjSC_NS0_13ScanTileStateIjLb1EEES9_NS1_10InputValueIjSC_EEjjLb0EjEEvT0_T1_T2_iT3_T4_T5_E12temp_storage+4], %r993;
	st.shared.u32 	[_ZZN3cub18CUB_300001_SM_10006detail4scan16DeviceScanKernelINS2_10policy_hubIjjjjN4cuda3std3__44plusIvEEE10Policy1000EPjSC_NS0_13ScanTileStateIjLb1EEES9_NS1_10InputValueIjSC_EEjjLb0EjEEvT0_T1_T2_iT3_T4_T5_E12temp_storage+8], %r794;
$L__BB5_25:
	setp.ne.s32 	%p134, %r627, 0;
	mov.u32 	%r999, %r42;
	@%p134 bra 	$L__BB5_27;
	st.shared.u32 	[_ZZN3cub18CUB_300001_SM_10006detail4scan16DeviceScanKernelINS2_10policy_hubIjjjjN4cuda3std3__44plusIvEEE10Policy1000EPjSC_NS0_13ScanTileStateIjLb1EEES9_NS1_10InputValueIjSC_EEjjLb0EjEEvT0_T1_T2_iT3_T4_T5_E12temp_storage+76], %r993;
	mov.u32 	%r999, %r993;
$L__BB5_27:
	bar.sync 	0;
	setp.eq.s32 	%p135, %r7, 0;
	ld.shared.u32 	%r795, [_ZZN3cub18CUB_300001_SM_10006detail4scan16DeviceScanKernelINS2_10policy_hubIjjjjN4cuda3std3__44plusIvEEE10Policy1000EPjSC_NS0_13ScanTileStateIjLb1EEES9_NS1_10InputValueIjSC_EEjjLb0EjEEvT0_T1_T2_iT3_T4_T5_E12temp_storage+76];
	selp.b32 	%r796, 0, %r795, %p135;
	add.s32 	%r1000, %r796, %r999;
$L__BB5_28:
	ld.param.u64 	%rd60, [_ZN3cub18CUB_300001_SM_10006detail4scan16DeviceScanKernelINS2_10policy_hubIjjjjN4cuda3std3__44plusIvEEE10Policy1000EPjSC_NS0_13ScanTileStateIjLb1EEES9_NS1_10InputValueIjSC_EEjjLb0EjEEvT0_T1_T2_iT3_T4_T5__param_1];
	add.s32 	%r940, %r1000, %r12;
	add.s32 	%r941, %r13, %r940;
	add.s32 	%r942, %r14, %r941;
	add.s32 	%r943, %r15, %r942;
	add.s32 	%r944, %r16, %r943;
	add.s32 	%r945, %r17, %r944;
	add.s32 	%r946, %r18, %r945;
	add.s32 	%r947, %r19, %r946;
	add.s32 	%r948, %r20, %r947;
	add.s32 	%r949, %r21, %r948;
	add.s32 	%r950, %r22, %r949;
	add.s32 	%r951, %r23, %r950;
	add.s32 	%r952, %r24, %r951;
	add.s32 	%r953, %r25, %r952;
	add.s32 	%r954, %r26, %r953;
	add.s32 	%r955, %r27, %r954;
	add.s32 	%r956, %r28, %r955;
	add.s32 	%r957, %r29, %r956;
	add.s32 	%r958, %r30, %r957;
	add.s32 	%r959, %r31, %r958;
	add.s32 	%r960, %r32, %r959;
	bar.sync 	0;
	st.shared.v2.u32 	[%r11], {%r1000, %r940};
	st.shared.v2.u32 	[%r11+8], {%r941, %r942};
	st.shared.v2.u32 	[%r11+16], {%r943, %r944};
	st.shared.v2.u32 	[%r11+24], {%r945, %r946};
	st.shared.v2.u32 	[%r11+32], {%r947, %r948};
	st.shared.v2.u32 	[%r11+40], {%r949, %r950};
	st.shared.v2.u32 	[%r11+48], {%r951, %r952};
	st.shared.v2.u32 	[%r11+56], {%r953, %r954};
	st.shared.v2.u32 	[%r11+64], {%r955, %r956};
	st.shared.v2.u32 	[%r11+72], {%r957, %r958};
	st.shared.v2.u32 	[%r11+80], {%r959, %r960};
	bar.warp.sync 	-1;
	ld.shared.u32 	%r961, [%r10];
	ld.shared.u32 	%r962, [%r10+128];
	ld.shared.u32 	%r963, [%r10+256];
	ld.shared.u32 	%r964, [%r10+384];
	ld.shared.u32 	%r965, [%r10+512];
	ld.shared.u32 	%r966, [%r10+640];
	ld.shared.u32 	%r967, [%r10+768];
	ld.shared.u32 	%r968, [%r10+896];
	ld.shared.u32 	%r969, [%r10+1024];
	ld.shared.u32 	%r970, [%r10+1152];
	ld.shared.u32 	%r971, [%r10+1280];
	ld.shared.u32 	%r972, [%r10+1408];
	ld.shared.u32 	%r973, [%r10+1536];
	ld.shared.u32 	%r974, [%r10+1664];
	ld.shared.u32 	%r975, [%r10+1792];
	ld.shared.u32 	%r976, [%r10+1920];
	ld.shared.u32 	%r977, [%r10+2048];
	ld.shared.u32 	%r978, [%r10+2176];
	ld.shared.u32 	%r979, [%r10+2304];
	ld.shared.u32 	%r980, [%r10+2432];
	ld.shared.u32 	%r981, [%r10+2560];
	ld.shared.u32 	%r982, [%r10+2688];
	cvta.to.global.u64 	%rd56, %rd60;
	add.s64 	%rd58, %rd56, %rd42;
	st.global.u32 	[%rd58], %r961;
	st.global.u32 	[%rd58+128], %r962;
	st.global.u32 	[%rd58+256], %r963;
	st.global.u32 	[%rd58+384], %r964;
	st.global.u32 	[%rd58+512], %r965;
	st.global.u32 	[%rd58+640], %r966;
	st.global.u32 	[%rd58+768], %r967;
	st.global.u32 	[%rd58+896], %r968;
	st.global.u32 	[%rd58+1024], %r969;
	st.global.u32 	[%rd58+1152], %r970;
	st.global.u32 	[%rd58+1280], %r971;
	st.global.u32 	[%rd58+1408], %r972;
	st.global.u32 	[%rd58+1536], %r973;
	st.global.u32 	[%rd58+1664], %r974;
	st.global.u32 	[%rd58+1792], %r975;
	st.global.u32 	[%rd58+1920], %r976;
	st.global.u32 	[%rd58+2048], %r977;
	st.global.u32 	[%rd58+2176], %r978;
	st.global.u32 	[%rd58+2304], %r979;
	st.global.u32 	[%rd58+2432], %r980;
	st.global.u32 	[%rd58+2560], %r981;
	st.global.u32 	[%rd58+2688], %r982;
	bra.uni 	$L__BB5_143;
$L__BB5_29:
	setp.eq.s32 	%p3, %r6, 0;
	@%p3 bra 	$L__BB5_143;
	mul.wide.u32 	%rd17, %r5, 4;
	add.s64 	%rd18, %rd1, %rd17;
	mov.u32 	%r85, %tid.x;
	ld.global.u32 	%r1022, [%rd18];
	and.b32  	%r244, %r85, 31;
	and.b32  	%r245, %r85, 992;
	mul.lo.s32 	%r246, %r245, 22;
	or.b32  	%r87, %r246, %r244;
	setp.ge.u32 	%p4, %r87, %r6;
	shl.b32 	%r247, %r87, 2;
	cvt.u64.u32 	%rd19, %r247;
	add.s64 	%rd9, %rd18, %rd19;
	mov.u32 	%r1001, %r1022;
	@%p4 bra 	$L__BB5_32;
	ld.global.u32 	%r1001, [%rd9];
$L__BB5_32:
	add.s32 	%r90, %r87, 32;
	setp.ge.u32 	%p5, %r90, %r6;
	mov.u32 	%r1002, %r1022;
	@%p5 bra 	$L__BB5_34;
	ld.global.u32 	%r1002, [%rd9+128];
$L__BB5_34:
	add.s32 	%r93, %r87, 64;
	setp.ge.u32 	%p6, %r93, %r6;
	mov.u32 	%r1003, %r1022;
	@%p6 bra 	$L__BB5_36;
	ld.global.u32 	%r1003, [%rd9+256];
$L__BB5_36:
	add.s32 	%r96, %r87, 96;
	setp.ge.u32 	%p7, %r96, %r6;
	mov.u32 	%r1004, %r1022;
	@%p7 bra 	$L__BB5_38;
	ld.global.u32 	%r1004, [%rd9+384];
$L__BB5_38:
	add.s32 	%r248, %r87, 128;
	setp.ge.u32 	%p8, %r248, %r6;
	mov.u32 	%r1005, %r1022;
	@%p8 bra 	$L__BB5_40;
	ld.global.u32 	%r1005, [%rd9+512];
$L__BB5_40:
	add.s32 	%r249, %r87, 160;
	setp.ge.u32 	%p9, %r249, %r6;
	mov.u32 	%r1006, %r1022;
	@%p9 bra 	$L__BB5_42;
	ld.global.u32 	%r1006, [%rd9+640];
$L__BB5_42:
	add.s32 	%r103, %r87, 192;
	setp.ge.u32 	%p10, %r103, %r6;
	mov.u32 	%r1007, %r1022;
	@%p10 bra 	$L__BB5_44;
	ld.global.u32 	%r1007, [%rd9+768];
$L__BB5_44:
	add.s32 	%r250, %r87, 224;
	setp.ge.u32 	%p11, %r250, %r6;
	mov.u32 	%r1008, %r1022;
	@%p11 bra 	$L__BB5_46;
	ld.global.u32 	%r1008, [%rd9+896];
$L__BB5_46:
	add.s32 	%r108, %r87, 256;
	setp.ge.u32 	%p12, %r108, %r6;
	mov.u32 	%r1009, %r1022;
	@%p12 bra 	$L__BB5_48;
	ld.global.u32 	%r1009, [%rd9+1024];
$L__BB5_48:
	add.s32 	%r251, %r87, 288;
	setp.ge.u32 	%p13, %r251, %r6;
	mov.u32 	%r1010, %r1022;
	@%p13 bra 	$L__BB5_50;
	ld.global.u32 	%r1010, [%rd9+1152];
$L__BB5_50:
	add.s32 	%r113, %r87, 320;
	setp.ge.u32 	%p14, %r113, %r6;
	mov.u32 	%r1011, %r1022;
	@%p14 bra 	$L__BB5_52;
	ld.global.u32 	%r1011, [%rd9+1280];
$L__BB5_52:
	add.s32 	%r116, %r87, 352;
	setp.ge.u32 	%p15, %r116, %r6;
	mov.u32 	%r1012, %r1022;
	@%p15 bra 	$L__BB5_54;
	ld.global.u32 	%r1012, [%rd9+1408];
$L__BB5_54:
	add.s32 	%r119, %r87, 384;
	setp.ge.u32 	%p16, %r119, %r6;
	mov.u32 	%r1013, %r1022;
	@%p16 bra 	$L__BB5_56;
	ld.global.u32 	%r1013, [%rd9+1536];
$L__BB5_56:
	add.s32 	%r122, %r87, 416;
	setp.ge.u32 	%p17, %r122, %r6;
	mov.u32 	%r1014, %r1022;
	@%p17 bra 	$L__BB5_58;
	ld.global.u32 	%r1014, [%rd9+1664];
$L__BB5_58:
	add.s32 	%r252, %r87, 448;
	setp.ge.u32 	%p18, %r252, %r6;
	mov.u32 	%r1015, %r1022;
	@%p18 bra 	$L__BB5_60;
	ld.global.u32 	%r1015, [%rd9+1792];
$L__BB5_60:
	add.s32 	%r127, %r87, 480;
	setp.ge.u32 	%p19, %r127, %r6;
	mov.u32 	%r1016, %r1022;
	@%p19 bra 	$L__BB5_62;
	ld.global.u32 	%r1016, [%rd9+1920];
$L__BB5_62:
	add.s32 	%r253, %r87, 512;
	setp.ge.u32 	%p20, %r253, %r6;
	mov.u32 	%r1017, %r1022;
	@%p20 bra 	$L__BB5_64;
	ld.global.u32 	%r1017, [%rd9+2048];
$L__BB5_64:
	add.s32 	%r254, %r87, 544;
	setp.ge.u32 	%p21, %r254, %r6;
	mov.u32 	%r1018, %r1022;
	@%p21 bra 	$L__BB5_66;
	ld.global.u32 	%r1018, [%rd9+2176];
$L__BB5_66:
	add.s32 	%r134, %r87, 576;
	setp.ge.u32 	%p22, %r134, %r6;
	mov.u32 	%r1019, %r1022;
	@%p22 bra 	$L__BB5_68;
	ld.global.u32 	%r1019, [%rd9+2304];
$L__BB5_68:
	add.s32 	%r255, %r87, 608;
	setp.ge.u32 	%p23, %r255, %r6;
	mov.u32 	%r1020, %r1022;
	@%p23 bra 	$L__BB5_70;
	ld.global.u32 	%r1020, [%rd9+2432];
$L__BB5_70:
	add.s32 	%r256, %r87, 640;
	setp.ge.u32 	%p24, %r256, %r6;
	mov.u32 	%r1021, %r1022;
	@%p24 bra 	$L__BB5_72;
	ld.global.u32 	%r1021, [%rd9+2560];
$L__BB5_72:
	add.s32 	%r141, %r87, 672;
	setp.ge.u32 	%p25, %r141, %r6;
	@%p25 bra 	$L__BB5_74;
	ld.global.u32 	%r1022, [%rd9+2688];
$L__BB5_74:
	// begin inline asm
	mov.u32 %r257, %laneid;
	// end inline asm
	shr.u32 	%r145, %r85, 5;
	mad.lo.s32 	%r258, %r145, 704, %r257;
	shl.b32 	%r259, %r258, 2;
	mov.u32 	%r260, _ZZN3cub18CUB_300001_SM_10006detail4scan16DeviceScanKernelINS2_10policy_hubIjjjjN4cuda3std3__44plusIvEEE10Policy1000EPjSC_NS0_13ScanTileStateIjLb1EEES9_NS1_10InputValueIjSC_EEjjLb0EjEEvT0_T1_T2_iT3_T4_T5_E12temp_storage;
	add.s32 	%r146, %r260, %r259;
	st.shared.u32 	[%r146], %r1001;
	st.shared.u32 	[%r146+128], %r1002;
	st.shared.u32 	[%r146+256], %r1003;
	st.shared.u32 	[%r146+384], %r1004;
	st.shared.u32 	[%r146+512], %r1005;
	st.shared.u32 	[%r146+640], %r1006;
	st.shared.u32 	[%r146+768], %r1007;
	st.shared.u32 	[%r146+896], %r1008;
	st.shared.u32 	[%r146+1024], %r1009;
	st.shared.u32 	[%r146+1152], %r1010;
	st.shared.u32 	[%r146+1280], %r1011;
	st.shared.u32 	[%r146+1408], %r1012;
	st.shared.u32 	[%r146+1536], %r1013;
	st.shared.u32 	[%r146+1664], %r1014;
	st.shared.u32 	[%r146+1792], %r1015;
	st.shared.u32 	[%r146+1920], %r1016;
	st.shared.u32 	[%r146+2048], %r1017;
	st.shared.u32 	[%r146+2176], %r1018;
	st.shared.u32 	[%r146+2304], %r1019;
	st.shared.u32 	[%r146+2432], %r1020;
	st.shared.u32 	[%r146+2560], %r1021;
	st.shared.u32 	[%r146+2688], %r1022;
	bar.warp.sync 	-1;
	mad.lo.s32 	%r147, %r257, 84, %r146;
	ld.shared.v2.u32 	{%r148, %r149}, [%r147];
	ld.shared.v2.u32 	{%r150, %r151}, [%r147+8];
	ld.shared.v2.u32 	{%r152, %r153}, [%r147+16];
	ld.shared.v2.u32 	{%r154, %r155}, [%r147+24];
	ld.shared.v2.u32 	{%r156, %r157}, [%r147+32];
	ld.shared.v2.u32 	{%r158, %r159}, [%r147+40];
	ld.shared.v2.u32 	{%r160, %r161}, [%r147+48];
	ld.shared.v2.u32 	{%r162, %r163}, [%r147+56];
	ld.shared.v2.u32 	{%r164, %r165}, [%r147+64];
	ld.shared.v2.u32 	{%r166, %r167}, [%r147+72];
	ld.shared.v2.u32 	{%r168, %r169}, [%r147+80];
	bar.sync 	0;
	setp.ne.s32 	%p26, %r986, 0;
	@%p26 bra 	$L__BB5_78;
	add.s32 	%r490, %r149, %r148;
	add.s32 	%r491, %r150, %r490;
	add.s32 	%r492, %r151, %r491;
	add.s32 	%r493, %r152, %r492;
	add.s32 	%r494, %r153, %r493;
	add.s32 	%r495, %r154, %r494;
	add.s32 	%r496, %r155, %r495;
	add.s32 	%r497, %r156, %r496;
	add.s32 	%r498, %r157, %r497;
	add.s32 	%r499, %r158, %r498;
	add.s32 	%r500, %r159, %r499;
	add.s32 	%r501, %r160, %r500;
	add.s32 	%r502, %r161, %r501;
	add.s32 	%r503, %r162, %r502;
	add.s32 	%r504, %r163, %r503;
	add.s32 	%r505, %r164, %r504;
	add.s32 	%r506, %r165, %r505;
	add.s32 	%r507, %r166, %r506;
	add.s32 	%r508, %r167, %r507;
	add.s32 	%r509, %r168, %r508;
	add.s32 	%r464, %r169, %r509;
	mov.b32 	%r462, 1;
	mov.b32 	%r487, 0;
	mov.b32 	%r489, -1;
	// begin inline asm
	{  .reg .u32 r0;  .reg .pred p;  shfl.sync.up.b32 r0|p, %r464, %r462, %r487, %r489;  @p add.u32 r0, r0, %r464;  mov.u32 %r460, r0;}
	// end inline asm
	mov.b32 	%r468, 2;
	// begin inline asm
	{  .reg .u32 r0;  .reg .pred p;  shfl.sync.up.b32 r0|p, %r460, %r468, %r487, %r489;  @p add.u32 r0, r0, %r460;  mov.u32 %r466, r0;}
	// end inline asm
	mov.b32 	%r474, 4;
	// begin inline asm
	{  .reg .u32 r0;  .reg .pred p;  shfl.sync.up.b32 r0|p, %r466, %r474, %r487, %r489;  @p add.u32 r0, r0, %r466;  mov.u32 %r472, r0;}
	// end inline asm
	mov.b32 	%r480, 8;
	// begin inline asm
	{  .reg .u32 r0;  .reg .pred p;  shfl.sync.up.b32 r0|p, %r472, %r480, %r487, %r489;  @p add.u32 r0, r0, %r472;  mov.u32 %r478, r0;}
	// end inline asm
	mov.b32 	%r486, 16;
	// begin inline asm
	{  .reg .u32 r0;  .reg .pred p;  shfl.sync.up.b32 r0|p, %r478, %r486, %r487, %r489;  @p add.u32 r0, r0, %r478;  mov.u32 %r484, r0;}
	// end inline asm
	setp.ne.s32 	%p68, %r257, 31;
	@%p68 bra 	$L__BB5_77;
	shl.b32 	%r510, %r145, 2;
	mov.u32 	%r511, _ZZN3cub18CUB_300001_SM_10006detail4scan16DeviceScanKernelINS2_10policy_hubIjjjjN4cuda3std3__44plusIvEEE10Policy1000EPjSC_NS0_13ScanTileStateIjLb1EEES9_NS1_10InputValueIjSC_EEjjLb0EjEEvT0_T1_T2_iT3_T4_T5_E12temp_storage;
	add.s32 	%r512, %r511, %r510;
	st.shared.u32 	[%r512+16], %r484;
$L__BB5_77:
	bar.sync 	0;
	ld.shared.v4.u32 	{%r513, %r514, %r515, %r516}, [_ZZN3cub18CUB_300001_SM_10006detail4scan16DeviceScanKernelINS2_10policy_hubIjjjjN4cuda3std3__44plusIvEEE10Policy1000EPjSC_NS0_13ScanTileStateIjLb1EEES9_NS1_10InputValueIjSC_EEjjLb0EjEEvT0_T1_T2_iT3_T4_T5_E12temp_storage+16];
	add.s32 	%r517, %r514, %r513;
	setp.eq.s32 	%p69, %r145, 2;
	selp.b32 	%r518, %r517, %r513, %p69;
	add.s32 	%r519, %r517, %r515;
	setp.eq.s32 	%p70, %r145, 3;
	selp.b32 	%r520, %r519, %r518, %p70;
	add.s32 	%r521, %r519, %r516;
	setp.eq.s32 	%p71, %r145, 4;
	selp.b32 	%r522, %r521, %r520, %p71;
	ld.shared.v4.u32 	{%r523, %r524, %r525, %r526}, [_ZZN3cub18CUB_300001_SM_10006detail4scan16DeviceScanKernelINS2_10policy_hubIjjjjN4cuda3std3__44plusIvEEE10Policy1000EPjSC_NS0_13ScanTileStateIjLb1EEES9_NS1_10InputValueIjSC_EEjjLb0EjEEvT0_T1_T2_iT3_T4_T5_E12temp_storage+32];
	add.s32 	%r527, %r521, %r523;
	setp.eq.s32 	%p72, %r145, 5;
	selp.b32 	%r528, %r527, %r522, %p72;
	add.s32 	%r529, %r527, %r524;
	setp.eq.s32 	%p73, %r145, 6;
	selp.b32 	%r530, %r529, %r528, %p73;
	add.s32 	%r531, %r529, %r525;
	setp.eq.s32 	%p74, %r145, 7;
	selp.b32 	%r532, %r531, %r530, %p74;
	add.s32 	%r533, %r531, %r526;
	setp.eq.s32 	%p75, %r145, 8;
	selp.b32 	%r534, %r533, %r532, %p75;
	.pragma "used_bytes_mask 4095";
	ld.shared.v4.u32 	{%r535, %r536, %r537, %r538}, [_ZZN3cub18CUB_300001_SM_10006detail4scan16DeviceScanKernelINS2_10policy_hubIjjjjN4cuda3std3__44plusIvEEE10Policy1000EPjSC_NS0_13ScanTileStateIjLb1EEES9_NS1_10InputValueIjSC_EEjjLb0EjEEvT0_T1_T2_iT3_T4_T5_E12temp_storage+48];
	add.s32 	%r539, %r533, %r535;
	setp.eq.s32 	%p76, %r145, 9;
	selp.b32 	%r540, %r539, %r534, %p76;
	add.s32 	%r541, %r539, %r536;
	setp.eq.s32 	%p77, %r145, 10;
	selp.b32 	%r542, %r541, %r540, %p77;
	add.s32 	%r543, %r541, %r537;
	setp.eq.s32 	%p78, %r145, 11;
	selp.b32 	%r544, %r543, %r542, %p78;
	setp.lt.u32 	%p79, %r85, 32;
	selp.b32 	%r545, 0, %r544, %p79;
	setp.eq.s32 	%p80, %r257, 0;
	sub.s32 	%r546, %r484, %r464;
	selp.b32 	%r547, 0, %r546, %p80;
	add.s32 	%r548, %r547, %r985;
	add.s32 	%r1037, %r548, %r545;
	bra.uni 	$L__BB5_97;
$L__BB5_78:
	add.s32 	%r291, %r149, %r148;
	add.s32 	%r292, %r150, %r291;
	add.s32 	%r293, %r151, %r292;
	add.s32 	%r294, %r152, %r293;
	add.s32 	%r295, %r153, %r294;
	add.s32 	%r296, %r154, %r295;
	add.s32 	%r297, %r155, %r296;
	add.s32 	%r298, %r156, %r297;
	add.s32 	%r299, %r157, %r298;
	add.s32 	%r300, %r158, %r299;
	add.s32 	%r301, %r159, %r300;
	add.s32 	%r302, %r160, %r301;
	add.s32 	%r303, %r161, %r302;
	add.s32 	%r304, %r162, %r303;
	add.s32 	%r305, %r163, %r304;
	add.s32 	%r306, %r164, %r305;
	add.s32 	%r307, %r165, %r306;
	add.s32 	%r308, %r166, %r307;
	add.s32 	%r309, %r167, %r308;
	add.s32 	%r310, %r168, %r309;
	add.s32 	%r265, %r169, %r310;
	mov.b32 	%r263, 1;
	mov.b32 	%r288, 0;
	mov.b32 	%r290, -1;
	// begin inline asm
	{  .reg .u32 r0;  .reg .pred p;  shfl.sync.up.b32 r0|p, %r265, %r263, %r288, %r290;  @p add.u32 r0, r0, %r265;  mov.u32 %r261, r0;}
	// end inline asm
	mov.b32 	%r269, 2;
	// begin inline asm
	{  .reg .u32 r0;  .reg .pred p;  shfl.sync.up.b32 r0|p, %r261, %r269, %r288, %r290;  @p add.u32 r0, r0, %r261;  mov.u32 %r267, r0;}
	// end inline asm
	mov.b32 	%r275, 4;
	// begin inline asm
	{  .reg .u32 r0;  .reg .pred p;  shfl.sync.up.b32 r0|p, %r267, %r275, %r288, %r290;  @p add.u32 r0, r0, %r267;  mov.u32 %r273, r0;}
	// end inline asm
	mov.b32 	%r281, 8;
	// begin inline asm
	{  .reg .u32 r0;  .reg .pred p;  shfl.sync.up.b32 r0|p, %r273, %r281, %r288, %r290;  @p add.u32 r0, r0, %r273;  mov.u32 %r279, r0;}
	// end inline asm
	mov.b32 	%r287, 16;
	// begin inline asm
	{  .reg .u32 r0;  .reg .pred p;  shfl.sync.up.b32 r0|p, %r279, %r287, %r288, %r290;  @p add.u32 r0, r0, %r279;  mov.u32 %r285, r0;}
	// end inline asm
	setp.ne.s32 	%p27, %r257, 31;
	@%p27 bra 	$L__BB5_80;
	shl.b32 	%r311, %r145, 2;
	mov.u32 	%r312, _ZZN3cub18CUB_300001_SM_10006detail4scan16DeviceScanKernelINS2_10policy_hubIjjjjN4cuda3std3__44plusIvEEE10Policy1000EPjSC_NS0_13ScanTileStateIjLb1EEES9_NS1_10InputValueIjSC_EEjjLb0EjEEvT0_T1_T2_iT3_T4_T5_E12temp_storage;
	add.s32 	%r313, %r312, %r311;
	st.shared.u32 	[%r313+16], %r285;
$L__BB5_80:
	sub.s32 	%r314, %r285, %r265;
	bar.sync 	0;
	ld.shared.v4.u32 	{%r315, %r316, %r317, %r318}, [_ZZN3cub18CUB_300001_SM_10006detail4scan16DeviceScanKernelINS2_10policy_hubIjjjjN4cuda3std3__44plusIvEEE10Policy1000EPjSC_NS0_13ScanTileStateIjLb1EEES9_NS1_10InputValueIjSC_EEjjLb0EjEEvT0_T1_T2_iT3_T4_T5_E12temp_storage+16];
	add.s32 	%r319, %r316, %r315;
	setp.eq.s32 	%p28, %r145, 2;
	selp.b32 	%r320, %r319, %r315, %p28;
	add.s32 	%r321, %r319, %r317;
	setp.eq.s32 	%p29, %r145, 3;
	selp.b32 	%r322, %r321, %r320, %p29;
	add.s32 	%r323, %r321, %r318;
	setp.eq.s32 	%p30, %r145, 4;
	selp.b32 	%r324, %r323, %r322, %p30;
	ld.shared.v4.u32 	{%r325, %r326, %r327, %r328}, [_ZZN3cub18CUB_300001_SM_10006detail4scan16DeviceScanKernelINS2_10policy_hubIjjjjN4cuda3std3__44plusIvEEE10Policy1000EPjSC_NS0_13ScanTileStateIjLb1EEES9_NS1_10InputValueIjSC_EEjjLb0EjEEvT0_T1_T2_iT3_T4_T5_E12temp_storage+32];
	add.s32 	%r329, %r323, %r325;
	setp.eq.s32 	%p31, %r145, 5;
	selp.b32 	%r330, %r329, %r324, %p31;
	add.s32 	%r331, %r329, %r326;
	setp.eq.s32 	%p32, %r145, 6;
	selp.b32 	%r332, %r331, %r330, %p32;
	add.s32 	%r333, %r331, %r327;
	setp.eq.s32 	%p33, %r145, 7;
	selp.b32 	%r334, %r333, %r332, %p33;
	add.s32 	%r335, %r333, %r328;
	setp.eq.s32 	%p34, %r145, 8;
	selp.b32 	%r336, %r335, %r334, %p34;
	ld.shared.v4.u32 	{%r337, %r338, %r339, %r340}, [_ZZN3cub18CUB_300001_SM_10006detail4scan16DeviceScanKernelINS2_10policy_hubIjjjjN4cuda3std3__44plusIvEEE10Policy1000EPjSC_NS0_13ScanTileStateIjLb1EEES9_NS1_10InputValueIjSC_EEjjLb0EjEEvT0_T1_T2_iT3_T4_T5_E12temp_storage+48];
	add.s32 	%r341, %r335, %r337;
	setp.eq.s32 	%p35, %r145, 9;
	selp.b32 	%r342, %r341, %r336, %p35;
	add.s32 	%r343, %r341, %r338;
	setp.eq.s32 	%p36, %r145, 10;
	selp.b32 	%r344, %r343, %r342, %p36;
	add.s32 	%r345, %r343, %r339;
	setp.eq.s32 	%p37, %r145, 11;
	selp.b32 	%r346, %r345, %r344, %p37;
	add.s32 	%r175, %r345, %r340;
	setp.gt.u32 	%p38, %r85, 31;
	setp.lt.u32 	%p39, %r85, 32;
	setp.eq.s32 	%p40, %r257, 0;
	selp.b32 	%r347, 0, %r314, %p40;
	add.s32 	%r1036, %r346, %r347;
	selp.b32 	%r177, %r314, %r1036, %p39;
	@%p38 bra 	$L__BB5_96;
	setp.ne.s32 	%p41, %r85, 0;
	mul.wide.s32 	%rd20, %r986, 8;
	add.s64 	%rd10, %rd14, %rd20;
	@%p41 bra 	$L__BB5_83;
	st.shared.u32 	[_ZZN3cub18CUB_300001_SM_10006detail4scan16DeviceScanKernelINS2_10policy_hubIjjjjN4cuda3std3__44plusIvEEE10Policy1000EPjSC_NS0_13ScanTileStateIjLb1EEES9_NS1_10InputValueIjSC_EEjjLb0EjEEvT0_T1_T2_iT3_T4_T5_E12temp_storage+12], %r175;
	add.s64 	%rd21, %rd10, 256;
	mov.b32 	%r348, 100;
	// begin inline asm
	st.relaxed.gpu.v2.u32 [%rd21], {%r348, %r175};
	// end inline asm
$L__BB5_83:
	not.b32 	%r354, %r85;
	add.s32 	%r1031, %r986, %r354;
	mov.b32 	%r350, 830;
	// begin inline asm
	nanosleep.u32 %r350;
	// end inline asm
	mul.wide.s32 	%rd23, %r1031, 8;
	add.s64 	%rd24, %rd14, %rd23;
	add.s64 	%rd22, %rd24, 256;
	// begin inline asm
	ld.relaxed.gpu.v2.u32 {%r1033, %r1025}, [%rd22];
	// end inline asm
	mov.b32 	%r1026, 952;
$L__BB5_84:
	setp.eq.s32 	%p42, %r1033, 99;
	mov.b32 	%r355, -1;
	vote.sync.any.pred 	%p43, %p42, %r355;
	not.pred 	%p44, %p43;
	@%p44 bra 	$L__BB5_86;
	mul.lo.s32 	%r458, %r986, 16807;
	and.b32  	%r986, %r458, 2147483647;
	add.s32 	%r459, %r1026, 1;
	rem.u32 	%r455, %r986, %r459;
	// begin inline asm
	nanosleep.u32 %r455;
	// end inline asm
	shr.u32 	%r1026, %r1026, 1;
	// begin inline asm
	ld.relaxed.gpu.v2.u32 {%r1033, %r1025}, [%rd22];
	// end inline asm
	bra.uni 	$L__BB5_84;
$L__BB5_86:
	setp.eq.s32 	%p45, %r1033, 101;
	mov.b32 	%r382, -1;
	vote.sync.ballot.b32 	%r384, %p45, %r382;
	// begin inline asm
	mov.u32 %r357, %lanemask_ge;
	// end inline asm
	and.b32  	%r385, %r384, %r357;
	or.b32  	%r386, %r385, -2147483648;
	add.s32 	%r387, %r386, -1;
	not.b32 	%r388, %r386;
	and.b32  	%r389, %r388, %r387;
	popc.b32 	%r361, %r389;
	mov.b32 	%r360, 1;
	// begin inline asm
	shfl.sync.down.b32 %r358, %r1025, %r360, %r361, %r382;
	// end inline asm
	setp.lt.s32 	%p47, %r257, %r361;
	selp.b32 	%r390, %r358, 0, %p47;
	add.s32 	%r364, %r390, %r1025;
	mov.b32 	%r365, 2;
	// begin inline asm
	shfl.sync.down.b32 %r363, %r364, %r365, %r361, %r382;
	// end inline asm
	add.s32 	%r391, %r257, 2;
	setp.gt.s32 	%p48, %r391, %r361;
	selp.b32 	%r392, 0, %r363, %p48;
	add.s32 	%r369, %r364, %r392;
	mov.b32 	%r370, 4;
	// begin inline asm
	shfl.sync.down.b32 %r368, %r369, %r370, %r361, %r382;
	// end inline asm
	add.s32 	%r393, %r257, 4;
	setp.gt.s32 	%p49, %r393, %r361;
	selp.b32 	%r394, 0, %r368, %p49;
	add.s32 	%r374, %r369, %r394;
	mov.b32 	%r375, 8;
	// begin inline asm
	shfl.sync.down.b32 %r373, %r374, %r375, %r361, %r382;
	// end inline asm
	add.s32 	%r395, %r257, 8;
	setp.gt.s32 	%p50, %r395, %r361;
	selp.b32 	%r396, 0, %r373, %p50;
	add.s32 	%r379, %r374, %r396;
	mov.b32 	%r380, 16;
	// begin inline asm
	shfl.sync.down.b32 %r378, %r379, %r380, %r361, %r382;
	// end inline asm
	add.s32 	%r397, %r257, 16;
	setp.gt.s32 	%p51, %r397, %r361;
	selp.b32 	%r398, 0, %r378, %p51;
	add.s32 	%r1029, %r379, %r398;
	add.s64 	%rd11, %rd14, 256;
	mov.b32 	%r1027, 952;
$L__BB5_87:
	setp.ne.s32 	%p52, %r1033, 101;
	mov.b32 	%r399, -1;
	vote.sync.all.pred 	%p53, %p52, %r399;
	not.pred 	%p54, %p53;
	@%p54 bra 	$L__BB5_92;
	shr.u32 	%r1027, %r1027, 1;
	mul.wide.s32 	%rd27, %r1031, 8;
	add.s64 	%rd28, %rd11, %rd27;
	add.s64 	%rd26, %rd28, -256;
	// begin inline asm
	ld.relaxed.gpu.v2.u32 {%r1033, %r1034}, [%rd26];
	// end inline asm
	mov.u32 	%r1035, %r1027;
$L__BB5_89:
	setp.eq.s32 	%p58, %r1033, 99;
	mov.b32 	%r407, -1;
	vote.sync.any.pred 	%p59, %p58, %r407;
	not.pred 	%p60, %p59;
	@%p60 bra 	$L__BB5_91;
	mul.lo.s32 	%r453, %r986, 16807;
	and.b32  	%r986, %r453, 2147483647;
	add.s32 	%r454, %r1035, 1;
	rem.u32 	%r450, %r986, %r454;
	// begin inline asm
	nanosleep.u32 %r450;
	// end inline asm
	shr.u32 	%r1035, %r1035, 1;
	// begin inline asm
	ld.relaxed.gpu.v2.u32 {%r1033, %r1034}, [%rd26];
	// end inline asm
	bra.uni 	$L__BB5_89;
$L__BB5_91:
	setp.eq.s32 	%p61, %r1033, 101;
	mov.b32 	%r433, -1;
	vote.sync.ballot.b32 	%r434, %p61, %r433;
	and.b32  	%r435, %r434, %r357;
	or.b32  	%r436, %r435, -2147483648;
	add.s32 	%r437, %r436, -1;
	not.b32 	%r438, %r436;
	and.b32  	%r439, %r438, %r437;
	popc.b32 	%r412, %r439;
	mov.b32 	%r411, 1;
	// begin inline asm
	shfl.sync.down.b32 %r409, %r1034, %r411, %r412, %r433;
	// end inline asm
	setp.lt.s32 	%p63, %r257, %r412;
	selp.b32 	%r440, %r409, 0, %p63;
	add.s32 	%r415, %r440, %r1034;
	mov.b32 	%r416, 2;
	// begin inline asm
	shfl.sync.down.b32 %r414, %r415, %r416, %r412, %r433;
	// end inline asm
	add.s32 	%r441, %r257, 2;
	setp.gt.s32 	%p64, %r441, %r412;
	selp.b32 	%r442, 0, %r414, %p64;
	add.s32 	%r420, %r415, %r442;
	mov.b32 	%r421, 4;
	// begin inline asm
	shfl.sync.down.b32 %r419, %r420, %r421, %r412, %r433;
	// end inline asm
	add.s32 	%r443, %r257, 4;
	setp.gt.s32 	%p65, %r443, %r412;
	selp.b32 	%r444, 0, %r419, %p65;
	add.s32 	%r425, %r420, %r444;
	mov.b32 	%r426, 8;
	// begin inline asm
	shfl.sync.down.b32 %r424, %r425, %r426, %r412, %r433;
	// end inline asm
	add.s32 	%r445, %r257, 8;
	setp.gt.s32 	%p66, %r445, %r412;
	selp.b32 	%r446, 0, %r424, %p66;
	add.s32 	%r430, %r425, %r446;
	mov.b32 	%r431, 16;
	// begin inline asm
	shfl.sync.down.b32 %r429, %r430, %r431, %r412, %r433;
	// end inline asm
	add.s32 	%r447, %r257, 16;
	setp.gt.s32 	%p67, %r447, %r412;
	selp.b32 	%r448, 0, %r429, %p67;
	add.s32 	%r449, %r448, %r1029;
	add.s32 	%r1029, %r449, %r430;
	add.s32 	%r1031, %r1031, -32;
	bra.uni 	$L__BB5_87;
$L__BB5_92:
	@%p41 bra 	$L__BB5_94;
	add.s32 	%r402, %r1029, %r175;
	add.s64 	%rd25, %rd10, 256;
	mov.b32 	%r401, 101;
	// begin inline asm
	st.relaxed.gpu.v2.u32 [%rd25], {%r401, %r402};
	// end inline asm
	st.shared.u32 	[_ZZN3cub18CUB_300001_SM_10006detail4scan16DeviceScanKernelINS2_10policy_hubIjjjjN4cuda3std3__44plusIvEEE10Policy1000EPjSC_NS0_13ScanTileStateIjLb1EEES9_NS1_10InputValueIjSC_EEjjLb0EjEEvT0_T1_T2_iT3_T4_T5_E12temp_storage+4], %r1029;
	st.shared.u32 	[_ZZN3cub18CUB_300001_SM_10006detail4scan16DeviceScanKernelINS2_10policy_hubIjjjjN4cuda3std3__44plusIvEEE10Policy1000EPjSC_NS0_13ScanTileStateIjLb1EEES9_NS1_10InputValueIjSC_EEjjLb0EjEEvT0_T1_T2_iT3_T4_T5_E12temp_storage+8], %r402;
$L__BB5_94:
	setp.ne.s32 	%p56, %r257, 0;
	mov.u32 	%r1036, %r177;
	@%p56 bra 	$L__BB5_96;
	st.shared.u32 	[_ZZN3cub18CUB_300001_SM_10006detail4scan16DeviceScanKernelINS2_10policy_hubIjjjjN4cuda3std3__44plusIvEEE10Policy1000EPjSC_NS0_13ScanTileStateIjLb1EEES9_NS1_10InputValueIjSC_EEjjLb0EjEEvT0_T1_T2_iT3_T4_T5_E12temp_storage+76], %r1029;
	mov.u32 	%r1036, %r1029;
$L__BB5_96:
	bar.sync 	0;
	setp.eq.s32 	%p57, %r85, 0;
	ld.shared.u32 	%r403, [_ZZN3cub18CUB_300001_SM_10006detail4scan16DeviceScanKernelINS2_10policy_hubIjjjjN4cuda3std3__44plusIvEEE10Policy1000EPjSC_NS0_13ScanTileStateIjLb1EEES9_NS1_10InputValueIjSC_EEjjLb0EjEEvT0_T1_T2_iT3_T4_T5_E12temp_storage+76];
	selp.b32 	%r404, 0, %r403, %p57;
	add.s32 	%r1037, %r404, %r1036;
$L__BB5_97:
	add.s32 	%r549, %r1037, %r148;
	add.s32 	%r550, %r149, %r549;
	add.s32 	%r551, %r150, %r550;
	add.s32 	%r552, %r151, %r551;
	add.s32 	%r553, %r152, %r552;
	add.s32 	%r554, %r153, %r553;
	add.s32 	%r555, %r154, %r554;
	add.s32 	%r556, %r155, %r555;
	add.s32 	%r557, %r156, %r556;
	add.s32 	%r558, %r157, %r557;
	add.s32 	%r559, %r158, %r558;
	add.s32 	%r560, %r159, %r559;
	add.s32 	%r561, %r160, %r560;
	add.s32 	%r562, %r161, %r561;
	add.s32 	%r563, %r162, %r562;
	add.s32 	%r564, %r163, %r563;
	add.s32 	%r565, %r164, %r564;
	add.s32 	%r566, %r165, %r565;
	add.s32 	%r567, %r166, %r566;
	add.s32 	%r568, %r167, %r567;
	add.s32 	%r569, %r168, %r568;
	bar.sync 	0;
	st.shared.v2.u32 	[%r147], {%r1037, %r549};
	st.shared.v2.u32 	[%r147+8], {%r550, %r551};
	st.shared.v2.u32 	[%r147+16], {%r552, %r553};
	st.shared.v2.u32 	[%r147+24], {%r554, %r555};
	st.shared.v2.u32 	[%r147+32], {%r556, %r557};
	st.shared.v2.u32 	[%r147+40], {%r558, %r559};
	st.shared.v2.u32 	[%r147+48], {%r560, %r561};
	st.shared.v2.u32 	[%r147+56], {%r562, %r563};
	st.shared.v2.u32 	[%r147+64], {%r564, %r565};
	st.shared.v2.u32 	[%r147+72], {%r566, %r567};
	st.shared.v2.u32 	[%r147+80], {%r568, %r569};
	bar.warp.sync 	-1;
	ld.shared.u32 	%r216, [%r146];
	ld.shared.u32 	%r217, [%r146+128];
	ld.shared.u32 	%r218, [%r146+256];
	ld.shared.u32 	%r219, [%r146+384];
	ld.shared.u32 	%r220, [%r146+512];
	ld.shared.u32 	%r221, [%r146+640];
	ld.shared.u32 	%r222, [%r146+768];
	ld.shared.u32 	%r223, [%r146+896];
	ld.shared.u32 	%r224, [%r146+1024];
	ld.shared.u32 	%r225, [%r146+1152];
	ld.shared.u32 	%r226, [%r146+1280];
	ld.shared.u32 	%r227, [%r146+1408];
	ld.shared.u32 	%r228, [%r146+1536];
	ld.shared.u32 	%r229, [%r146+1664];
	ld.shared.u32 	%r230, [%r146+1792];
	ld.shared.u32 	%r231, [%r146+1920];
	ld.shared.u32 	%r232, [%r146+2048];
	ld.shared.u32 	%r233, [%r146+2176];
	ld.shared.u32 	%r234, [%r146+2304];
	ld.shared.u32 	%r235, [%r146+2432];
	ld.shared.u32 	%r236, [%r146+2560];
	ld.shared.u32 	%r237, [%r146+2688];
	setp.ne.s32 	%p81, %r85, 0;
	@%p81 bra 	$L__BB5_99;
	st.volatile.shared.u32 	[_ZZN3cub18CUB_300001_SM_10006detail4scan16DeviceScanKernelINS2_10policy_hubIjjjjN4cuda3std3__44plusIvEEE10Policy1000EPjSC_NS0_13ScanTileStateIjLb1EEES9_NS1_10InputValueIjSC_EEjjLb0EjEEvT0_T1_T2_iT3_T4_T5_E12temp_storage+33792], %r6;
$L__BB5_99:
	ld.param.u32 	%r984, [_ZN3cub18CUB_300001_SM_10006detail4scan16DeviceScanKernelINS2_10policy_hubIjjjjN4cuda3std3__44plusIvEEE10Policy1000EPjSC_NS0_13ScanTileStateIjLb1EEES9_NS1_10InputValueIjSC_EEjjLb0EjEEvT0_T1_T2_iT3_T4_T5__param_3];
	ld.param.u64 	%rd59, [_ZN3cub18CUB_300001_SM_10006detail4scan16DeviceScanKernelINS2_10policy_hubIjjjjN4cuda3std3__44plusIvEEE10Policy1000EPjSC_NS0_13ScanTileStateIjLb1EEES9_NS1_10InputValueIjSC_EEjjLb0EjEEvT0_T1_T2_iT3_T4_T5__param_1];
	bar.sync 	0;
	ld.volatile.shared.u32 	%r238, [_ZZN3cub18CUB_300001_SM_10006detail4scan16DeviceScanKernelINS2_10policy_hubIjjjjN4cuda3std3__44plusIvEEE10Policy1000EPjSC_NS0_13ScanTileStateIjLb1EEES9_NS1_10InputValueIjSC_EEjjLb0EjEEvT0_T1_T2_iT3_T4_T5_E12temp_storage+33792];
	setp.ge.s32 	%p82, %r87, %r238;
	cvt.u64.u32 	%rd35, %r87;
	mov.u32 	%r570, %ctaid.x;
	add.s32 	%r571, %r984, %r570;
	mul.lo.s32 	%r572, %r571, 8448;
	cvt.u64.u32 	%rd36, %r572;
	add.s64 	%rd37, %rd35, %rd36;
	cvta.to.global.u64 	%rd38, %rd59;
	shl.b64 	%rd39, %rd37, 2;
	add.s64 	%rd12, %rd38, %rd39;
	@%p82 bra 	$L__BB5_101;
	st.global.u32 	[%rd12], %r216;
$L__BB5_101:
	setp.ge.s32 	%p83, %r90, %r238;
	@%p83 bra 	$L__BB5_103;
	st.global.u32 	[%rd12+128], %r217;
$L__BB5_103:
	setp.ge.s32 	%p84, %r93, %r238;
	@%p84 bra 	$L__BB5_105;
	st.global.u32 	[%rd12+256], %r218;
$L__BB5_105:
	setp.ge.s32 	%p85, %r96, %r238;
	@%p85 bra 	$L__BB5_107;
	st.global.u32 	[%rd12+384], %r219;
$L__BB5_107:
	mov.u32 	%r573, %tid.x;
	and.b32  	%r574, %r573, 992;
	mul.lo.s32 	%r575, %r574, 22;
	and.b32  	%r576, %r573, 31;
	or.b32  	%r577, %r575, %r576;
	add.s32 	%r578, %r577, 128;
	setp.ge.s32 	%p86, %r578, %r238;
	@%p86 bra 	$L__BB5_109;
	st.global.u32 	[%rd12+512], %r220;
$L__BB5_109:
	add.s32 	%r584, %r577, 160;
	setp.ge.s32 	%p87, %r584, %r238;
	@%p87 bra 	$L__BB5_111;
	st.global.u32 	[%rd12+640], %r221;
$L__BB5_111:
	setp.ge.s32 	%p88, %r103, %r238;
	@%p88 bra 	$L__BB5_113;
	st.global.u32 	[%rd12+768], %r222;
$L__BB5_113:
	add.s32 	%r590, %r577, 224;
	setp.ge.s32 	%p89, %r590, %r238;
	@%p89 bra 	$L__BB5_115;
	st.global.u32 	[%rd12+896], %r223;
$L__BB5_115:
	setp.ge.s32 	%p90, %r108, %r238;
	@%p90 bra 	$L__BB5_117;
	st.global.u32 	[%rd12+1024], %r224;
$L__BB5_117:
	add.s32 	%r596, %r577, 288;
	setp.ge.s32 	%p91, %r596, %r238;
	@%p91 bra 	$L__BB5_119;
	st.global.u32 	[%rd12+1152], %r225;
$L__BB5_119:
	setp.ge.s32 	%p92, %r113, %r238;
	@%p92 bra 	$L__BB5_121;
	st.global.u32 	[%rd12+1280], %r226;
$L__BB5_121:
	setp.ge.s32 	%p93, %r116, %r238;
	@%p93 bra 	$L__BB5_123;
	st.global.u32 	[%rd12+1408], %r227;
$L__BB5_123:
	setp.ge.s32 	%p94, %r119, %r238;
	@%p94 bra 	$L__BB5_125;
	st.global.u32 	[%rd12+1536], %r228;
$L__BB5_125:
	setp.ge.s32 	%p95, %r122, %r238;
	@%p95 bra 	$L__BB5_127;
	st.global.u32 	[%rd12+1664], %r229;
$L__BB5_127:
	add.s32 	%r602, %r577, 448;
	setp.ge.s32 	%p96, %r602, %r238;
	@%p96 bra 	$L__BB5_129;
	st.global.u32 	[%rd12+1792], %r230;
$L__BB5_129:
	setp.ge.s32 	%p97, %r127, %r238;
	@%p97 bra 	$L__BB5_131;
	st.global.u32 	[%rd12+1920], %r231;
$L__BB5_131:
	add.s32 	%r608, %r577, 512;
	setp.ge.s32 	%p98, %r608, %r238;
	@%p98 bra 	$L__BB5_133;
	st.global.u32 	[%rd12+2048], %r232;
$L__BB5_133:
	add.s32 	%r614, %r577, 544;
	setp.ge.s32 	%p99, %r614, %r238;
	@%p99 bra 	$L__BB5_135;
	st.global.u32 	[%rd12+2176], %r233;
$L__BB5_135:
	setp.ge.s32 	%p100, %r134, %r238;
	@%p100 bra 	$L__BB5_137;
	st.global.u32 	[%rd12+2304], %r234;
$L__BB5_137:
	add.s32 	%r620, %r577, 608;
	setp.ge.s32 	%p101, %r620, %r238;
	@%p101 bra 	$L__BB5_139;
	st.global.u32 	[%rd12+2432], %r235;
$L__BB5_139:
	add.s32 	%r626, %r577, 640;
	setp.ge.s32 	%p102, %r626, %r238;
	@%p102 bra 	$L__BB5_141;
	st.global.u32 	[%rd12+2560], %r236;
$L__BB5_141:
	setp.ge.s32 	%p103, %r141, %r238;
	@%p103 bra 	$L__BB5_143;
	st.global.u32 	[%rd12+2688], %r237;
$L__BB5_143:
	ret;

}


// ===== COMPILED SASS (sm_100) =====

	.target	sm_100

	.elftype	@"ET_EXEC"


//--------------------- .note.nv.tkinfo           --------------------------
	.section	.note.nv.tkinfo,"",@"SHT_NOTE"
	.sectionflags	@"SHF_NOTE_NV_TKINFO"
	.tkinfo
        /*0018*/ 	.word	0x00000002
        /*0030*/ 	.string	""
        /*0030*/ 	.string	"ptxas"
        /*0030*/ 	.string	"Cuda compilation tools, release 13.0, V13.0.88"
        /*0030*/ 	.string	"Build cuda_13.0.r13.0/compiler.36424714_0"
        /*0030*/ 	.string	"-arch sm_100 -m 64 "



//--------------------- .note.nv.cuinfo           --------------------------
	.section	.note.nv.cuinfo,"",@"SHT_NOTE"
	.sectionflags	@"SHF_NOTE_NV_CUINFO"
        /*0018*/ 	.short	0x0002
        /*001a*/ 	.short	0x0064
        /*001c*/ 	.short	0x0082
	.zero		2


//--------------------- .nv.info                  --------------------------
	.section	.nv.info,"",@"SHT_CUDA_INFO"
	.align	4


	//----- nvinfo : EIATTR_REGCOUNT
	.align		4
        /*0000*/ 	.byte	0x04, 0x2f
        /*0002*/ 	.short	(.L_41 - .L_40)
	.align		4
.L_40:
        /*0004*/ 	.word	index@(_Z23KBuildCompactSequentialPKjjPjS1_S1_)
        /*0008*/ 	.word	0x0000001e


	//----- nvinfo : EIATTR_FRAME_SIZE
	.align		4
.L_41:
        /*000c*/ 	.byte	0x04, 0x11
        /*000e*/ 	.short	(.L_43 - .L_42)
	.align		4
.L_42:
        /*0010*/ 	.word	index@(_Z23KBuildCompactSequentialPKjjPjS1_S1_)
        /*0014*/ 	.word	0x00000000


	//----- nvinfo : EIATTR_REGCOUNT
	.align		4
.L_43:
        /*0018*/ 	.byte	0x04, 0x2f
        /*001a*/ 	.short	(.L_45 - .L_44)
	.align		4
.L_44:
        /*001c*/ 	.word	index@(_Z17KMarkAndCountWarpPKjjPhPj)
        /*0020*/ 	.word	0x00000016


	//----- nvinfo : EIATTR_FRAME_SIZE
	.align		4
.L_45:
        /*0024*/ 	.byte	0x04, 0x11
        /*0026*/ 	.short	(.L_47 - .L_46)
	.align		4
.L_46:
        /*0028*/ 	.word	index@(_Z17KMarkAndCountWarpPKjjPhPj)
        /*002c*/ 	.word	0x00000000


	//----- nvinfo : EIATTR_REGCOUNT
	.align		4
.L_47:
        /*0030*/ 	.byte	0x04, 0x2f
        /*0032*/ 	.short	(.L_49 - .L_48)
	.align		4
.L_48:
        /*0034*/ 	.word	index@(_Z20KScatterSegmentsWarpPKjjPKhS0_S0_PjS3_S3_)
        /*0038*/ 	.word	0x0000001c


	//----- nvinfo : EIATTR_FRAME_SIZE
	.align		4
.L_49:
        /*003c*/ 	.byte	0x04, 0x11
        /*003e*/ 	.short	(.L_51 - .L_50)
	.align		4
.L_50:
        /*0040*/ 	.word	index@(_Z20KScatterSegmentsWarpPKjjPKhS0_S0_PjS3_S3_)
        /*0044*/ 	.word	0x00000000


	//----- nvinfo : EIATTR_REGCOUNT
	.align		4
.L_51:
        /*0048*/ 	.byte	0x04, 0x2f
        /*004a*/ 	.short	(.L_53 - .L_52)
	.align		4
.L_52:
        /*004c*/ 	.word	index@(_ZN3cub18CUB_300001_SM_10006detail11EmptyKernelIvEEvv)
        /*0050*/ 	.word	0x00000004


	//----- nvinfo : EIATTR_FRAME_SIZE
	.align		4
.L_53:
        /*0054*/ 	.byte	0x04, 0x11
        /*0056*/ 	.short	(.L_55 - .L_54)
	.align		4
.L_54:
        /*0058*/ 	.word	index@(_ZN3cub18CUB_300001_SM_10006detail11EmptyKernelIvEEvv)
        /*005c*/ 	.word	0x00000000


	//----- nvinfo : EIATTR_REGCOUNT
	.align		4
.L_55:
        /*0060*/ 	.byte	0x04, 0x2f
        /*0062*/ 	.short	(.L_57 - .L_56)
	.align		4
.L_56:
        /*0064*/ 	.word	index@(_ZN3cub18CUB_300001_SM_10006detail4scan20DeviceScanInitKernelINS0_13ScanTileStateIjLb1EEEEEvT_i)
        /*0068*/ 	.word	0x00000008


	//----- nvinfo : EIATTR_FRAME_SIZE
	.align		4
.L_57:
        /*006c*/ 	.byte	0x04, 0x11
        /*006e*/ 	.short	(.L_59 - .L_58)
	.align		4
.L_58:
        /*0070*/ 	.word	index@(_ZN3cub18CUB_300001_SM_10006detail4scan20DeviceScanInitKernelINS0_13ScanTileStateIjLb1EEEEEvT_i)
        /*0074*/ 	.word	0x00000000


	//----- nvinfo : EIATTR_REGCOUNT
	.align		4
.L_59:
        /*0078*/ 	.byte	0x04, 0x2f
        /*007a*/ 	.short	(.L_61 - .L_60)
	.align		4
.L_60:
        /*007c*/ 	.word	index@(_ZN3cub18CUB_300001_SM_10006detail4scan16DeviceScanKernelINS2_10policy_hubIjjjjN4cuda3std3__44plusIvEEE10Policy1000EPjSC_NS0_13ScanTileStateIjLb1EEES9_NS1_10InputValueIjSC_EEjjLb0EjEEvT0_T1_T2_iT3_T4_T5_)
        /*0080*/ 	.word	0x00000038


	//----- nvinfo : EIATTR_FRAME_SIZE
	.align		4
.L_61:
        /*0084*/ 	.byte	0x04, 0x11
        /*0086*/ 	.short	(.L_63 - .L_62)
	.align		4
.L_62:
        /*0088*/ 	.word	index@(_ZN3cub18CUB_300001_SM_10006detail4scan16DeviceScanKernelINS2_10policy_hubIjjjjN4cuda3std3__44plusIvEEE10Policy1000EPjSC_NS0_13ScanTileStateIjLb1EEES9_NS1_10InputValueIjSC_EEjjLb0EjEEvT0_T1_T2_iT3_T4_T5_)
        /*008c*/ 	.word	0x00000000


	//----- nvinfo : EIATTR_MIN_STACK_SIZE
	.align		4
.L_63:
        /*0090*/ 	.byte	0x04, 0x12
        /*0092*/ 	.short	(.L_65 - .L_64)
	.align		4
.L_64:
        /*0094*/ 	.word	index@(_ZN3cub18CUB_300001_SM_10006detail4scan16DeviceScanKernelINS2_10policy_hubIjjjjN4cuda3std3__44plusIvEEE10Policy1000EPjSC_NS0_13ScanTileStateIjLb1EEES9_NS1_10InputValueIjSC_EEjjLb0EjEEvT0_T1_T2_iT3_T4_T5_)
        /*0098*/ 	.word	0x00000000


	//----- nvinfo : EIATTR_MIN_STACK_SIZE
	.align		4
.L_65:
        /*009c*/ 	.byte	0x04, 0x12
        /*009e*/ 	.short	(.L_67 - .L_66)
	.align		4
.L_66:
        /*00a0*/ 	.word	index@(_ZN3cub18CUB_300001_SM_10006detail4scan20DeviceScanInitKernelINS0_13ScanTileStateIjLb1EEEEEvT_i)
        /*00a4*/ 	.word	0x00000000


	//----- nvinfo : EIATTR_MIN_STACK_SIZE
	.align		4
.L_67:
        /*00a8*/ 	.byte	0x04, 0x12
        /*00aa*/ 	.short	(.L_69 - .L_68)
	.align		4
.L_68:
        /*00ac*/ 	.word	index@(_ZN3cub18CUB_300001_SM_10006detail11EmptyKernelIvEEvv)
        /*00b0*/ 	.word	0x00000000


	//----- nvinfo : EIATTR_MIN_STACK_SIZE
	.align		4
.L_69:
        /*00b4*/ 	.byte	0x04, 0x12
        /*00b6*/ 	.short	(.L_71 - .L_70)
	.align		4
.L_70:
        /*00b8*/ 	.word	index@(_Z20KScatterSegmentsWarpPKjjPKhS0_S0_PjS3_S3_)
        /*00bc*/ 	.word	0x00000000


	//----- nvinfo : EIATTR_MIN_STACK_SIZE
	.align		4
.L_71:
        /*00c0*/ 	.byte	0x04, 0x12
        /*00c2*/ 	.short	(.L_73 - .L_72)
	.align		4
.L_72:
        /*00c4*/ 	.word	index@(_Z17KMarkAndCountWarpPKjjPhPj)
        /*00c8*/ 	.word	0x00000000


	//----- nvinfo : EIATTR_MIN_STACK_SIZE
	.align		4
.L_73:
        /*00cc*/ 	.byte	0x04, 0x12
        /*00ce*/ 	.short	(.L_75 - .L_74)
	.align		4
.L_74:
        /*00d0*/ 	.word	index@(_Z23KBuildCompactSequentialPKjjPjS1_S1_)
        /*00d4*/ 	.word	0x00000000
.L_75:


//--------------------- .nv.compat                --------------------------
	.section	.nv.compat,"",@"SHT_CUDA_COMPAT_INFO"
	.align	4
        /*0000*/ 	.byte	0x02, 0x09, 0x00, 0x00, 0x02, 0x02, 0x01, 0x00, 0x02, 0x05, 0x05, 0x00, 0x03, 0x07, 0x01, 0x01
        /*0010*/ 	.byte	0x02, 0x03, 0x00, 0x00, 0x02, 0x06, 0x01, 0x00, 0x04, 0x0b, 0x08, 0x00, 0x09, 0x00, 0x00, 0x00
        /*0020*/ 	.byte	0x00, 0x00, 0x00, 0x00


//--------------------- .nv.info._ZN3cub18CUB_300001_SM_10006detail4scan16DeviceScanKernelINS2_10policy_hubIjjjjN4cuda3std3__44plusIvEEE10Policy1000EPjSC_NS0_13ScanTileStateIjLb1EEES9_NS1_10InputValueIjSC_EEjjLb0EjEEvT0_T1_T2_iT3_T4_T5_ --------------------------
	.section	.nv.info._ZN3cub18CUB_300001_SM_10006detail4scan16DeviceScanKernelINS2_10policy_hubIjjjjN4cuda3std3__44plusIvEEE10Policy1000EPjSC_NS0_13ScanTileStateIjLb1EEES9_NS1_10InputValueIjSC_EEjjLb0EjEEvT0_T1_T2_iT3_T4_T5_,"",@"SHT_CUDA_INFO"
	.sectionflags	@""
	.align	4


	//----- nvinfo : EIATTR_CUDA_API_VERSION
	.align		4
        /*0000*/ 	.byte	0x04, 0x37
        /*0002*/ 	.short	(.L_77 - .L_76)
.L_76:
        /*0004*/ 	.word	0x00000082


	//----- nvinfo : EIATTR_KPARAM_INFO
	.align		4
.L_77:
        /*0008*/ 	.byte	0x04, 0x17
        /*000a*/ 	.short	(.L_79 - .L_78)
.L_78:
        /*000c*/ 	.word	0x00000000
        /*0010*/ 	.short	0x0006
        /*0012*/ 	.short	0x0030
        /*0014*/ 	.byte	0x00, 0xf0, 0x11, 0x00


	//----- nvinfo : EIATTR_KPARAM_INFO
	.align		4
.L_79:
        /*0018*/ 	.byte	0x04, 0x17
        /*001a*/ 	.short	(.L_81 - .L_80)
.L_80:
        /*001c*/ 	.word	0x00000000
        /*0020*/ 	.short	0x0005
        /*0022*/ 	.short	0x0020
        /*0024*/ 	.byte	0x00, 0xf0, 0x41, 0x00


	//----- nvinfo : EIATTR_KPARAM_INFO
	.align		4
.L_81:
        /*0028*/ 	.byte	0x04, 0x17
        /*002a*/ 	.short	(.L_83 - .L_82)
.L_82:
        /*002c*/ 	.word	0x00000000
        /*0030*/ 	.short	0x0004
        /*0032*/ 	.short	0x001c
        /*0034*/ 	.byte	0x00, 0xf0, 0x05, 0x00


	//----- nvinfo : EIATTR_KPARAM_INFO
	.align		4
.L_83:
        /*0038*/ 	.byte	0x04, 0x17
        /*003a*/ 	.short	(.L_85 - .L_84)
.L_84:
        /*003c*/ 	.word	0x00000000
        /*0040*/ 	.short	0x0003
        /*0042*/ 	.short	0x0018
        /*0044*/ 	.byte	0x00, 0xf0, 0x11, 0x00


	//----- nvinfo : EIATTR_KPARAM_INFO
	.align		4
.L_85:
        /*0048*/ 	.byte	0x04, 0x17
        /*004a*/ 	.short	(.L_87 - .L_86)
.L_86:
        /*004c*/ 	.word	0x00000000
        /*0050*/ 	.short	0x0002
        /*0052*/ 	.short	0x0010
        /*0054*/ 	.byte	0x00, 0xf0, 0x21, 0x00


	//----- nvinfo : EIATTR_KPARAM_INFO
	.align		4
.L_87:
        /*0058*/ 	.byte	0x04, 0x17
        /*005a*/ 	.short	(.L_89 - .L_88)
.L_88:
        /*005c*/ 	.word	0x00000000
        /*0060*/ 	.short	0x0001
        /*0062*/ 	.short	0x0008
        /*0064*/ 	.byte	0x00, 0xf5, 0x21, 0x00


	//----- nvinfo : EIATTR_KPARAM_INFO
	.align		4
.L_89:
        /*0068*/ 	.byte	0x04, 0x17
        /*006a*/ 	.short	(.L_91 - .L_90)
.L_90:
        /*006c*/ 	.word	0x00000000
        /*0070*/ 	.short	0x0000
        /*0072*/ 	.short	0x0000
        /*0074*/ 	.byte	0x00, 0xf5, 0x21, 0x00


	//----- nvinfo : EIATTR_SPARSE_MMA_MASK
	.align		4
.L_91:
        /*0078*/ 	.byte	0x03, 0x50
        /*007a*/ 	.short	0x0000


	//----- nvinfo : EIATTR_MAXREG_COUNT
	.align		4
        /*007c*/ 	.byte	0x03, 0x1b
        /*007e*/ 	.short	0x00a8


	//----- nvinfo : EIATTR_NUM_BARRIERS
	.align		4
        /*0080*/ 	.byte	0x02, 0x4c
        /*0082*/ 	.byte	0x01
	.zero		1


	//----- nvinfo : EIATTR_MERCURY_ISA_VERSION
	.align		4
        /*0084*/ 	.byte	0x03, 0x5f
        /*0086*/ 	.short	0x0101


	//----- nvinfo : EIATTR_UNUSED_LOAD_BYTE_OFFSET
	.align		4
        /*0088*/ 	.byte	0x04, 0x44
        /*008a*/ 	.short	(.L_93 - .L_92)


	//   ....[0]....
.L_92:
        /*008c*/ 	.word	0x000029f0
        /*0090*/ 	.word	0x00000fff


	//----- nvinfo : EIATTR_COOP_GROUP_MASK_REGIDS
	.align		4
.L_93:
        /*0094*/ 	.byte	0x04, 0x29
        /*0096*/ 	.short	(.L_95 - .L_94)


	//   ....[0]....
.L_94:
        /*0098*/ 	.word	0xffffffff


	//   ....[1]....
        /*009c*/ 	.word	0xffffffff


	//   ....[2]....
        /*00a0*/ 	.word	0xffffffff


	//   ....[3]....
        /*00a4*/ 	.word	0xffffffff


	//   ....[4]....
        /*00a8*/ 	.word	0xffffffff


	//   ....[5]....
        /*00ac*/ 	.word	0xffffffff


	//   ....[6]....
        /*00b0*/ 	.word	0xffffffff


	//   ....[7]....
        /*00b4*/ 	.word	0xffffffff


	//   ....[8]....
        /*00b8*/ 	.word	0xffffffff


	//   ....[9]....
        /*00bc*/ 	.word	0xffffffff


	//   ....[10]....
        /*00c0*/ 	.word	0xffffffff


	//   ....[11]....
        /*00c4*/ 	.word	0xffffffff


	//   ....[12]....
        /*00c8*/ 	.word	0xffffffff


	//   ....[13]....
        /*00cc*/ 	.word	0xffffffff


	//   ....[14]....
        /*00d0*/ 	.word	0xffffffff


	//   ....[15]....
        /*00d4*/ 	.word	0xffffffff


	//   ....[16]....
        /*00d8*/ 	.word	0xffffffff


	//   ....[17]....
        /*00dc*/ 	.word	0xffffffff


	//   ....[18]....
        /*00e0*/ 	.word	0xffffffff


	//   ....[19]....
        /*00e4*/ 	.word	0xffffffff


	//   ....[20]....
        /*00e8*/ 	.word	0xffffffff


	//   ....[21]....
        /*00ec*/ 	.word	0xffffffff


	//   ....[22]....
        /*00f0*/ 	.word	0xffffffff


	//   ....[23]....
        /*00f4*/ 	.word	0xffffffff


	//   ....[24]....
        /*00f8*/ 	.word	0xffffffff


	//   ....[25]....
        /*00fc*/ 	.word	0xffffffff


	//   ....[26]....
        /*0100*/ 	.word	0xffffffff


	//   ....[27]....
        /*0104*/ 	.word	0xffffffff


	//   ....[28]....
        /*0108*/ 	.word	0xffffffff


	//   ....[29]....
        /*010c*/ 	.word	0xffffffff


	//   ....[30]....
        /*0110*/ 	.word	0xffffffff


	//   ....[31]....
        /*0114*/ 	.word	0xffffffff


	//   ....[32]....
        /*0118*/ 	.word	0xffffffff


	//   ....[33]....
        /*011c*/ 	.word	0xffffffff


	//   ....[34]....
        /*0120*/ 	.word	0xffffffff


	//   ....[35]....
        /*0124*/ 	.word	0xffffffff


	//   ....[36]....
        /*0128*/ 	.word	0xffffffff


	//   ....[37]....
        /*012c*/ 	.word	0xffffffff


	//   ....[38]....
        /*0130*/ 	.word	0xffffffff


	//   ....[39]....
        /*0134*/ 	.word	0xffffffff


	//   ....[40]....
        /*0138*/ 	.word	0xffffffff


	//   ....[41]....
        /*013c*/ 	.word	0xffffffff


	//   ....[42]....
        /*0140*/ 	.word	0xffffffff


	//   ....[43]....
        /*0144*/ 	.word	0xffffffff


	//   ....[44]....
        /*0148*/ 	.word	0xffffffff


	//   ....[45]....
        /*014c*/ 	.word	0xffffffff


	//   ....[46]....
        /*0150*/ 	.word	0xffffffff


	//   ....[47]....
        /*0154*/ 	.word	0xffffffff


	//   ....[48]....
        /*0158*/ 	.word	0xffffffff


	//   ....[49]....
        /*015c*/ 	.word	0xffffffff


	//   ....[50]....
        /*0160*/ 	.word	0xffffffff


	//   ....[51]....
        /*0164*/ 	.word	0xffffffff


	//   ....[52]....
        /*0168*/ 	.word	0xffffffff


	//   ....[53]....
        /*016c*/ 	.word	0xffffffff


	//   ....[54]....
        /*0170*/ 	.word	0xffffffff


	//   ....[55]....
        /*0174*/ 	.word	0xffffffff


	//   ....[56]....
        /*0178*/ 	.word	0xffffffff


	//   ....[57]....
        /*017c*/ 	.word	0xffffffff


	//   ....[58]....
        /*0180*/ 	.word	0xffffffff


	//   ....[59]....
        /*0184*/ 	.word	0xffffffff


	//   ....[60]....
        /*0188*/ 	.word	0x05000013


	//   ....[61]....
        /*018c*/ 	.word	0x05000013


	//   ....[62]....
        /*0190*/ 	.word	0x05000013


	//   ....[63]....
        /*0194*/ 	.word	0x05000013


	//   ....[64]....
        /*0198*/ 	.word	0x05000013


	//   ....[65]....
        /*019c*/ 	.word	0x05000013


	//   ....[66]....
        /*01a0*/ 	.word	0x05000013


	//   ....[67]....
        /*01a4*/ 	.word	0x05000013


	//   ....[68]....
        /*01a8*/ 	.word	0x05000013


	//   ....[69]....
        /*01ac*/ 	.word	0x05000013


	//   ....[70]....
        /*01b0*/ 	.word	0x05000013


	//   ....[71]....
        /*01b4*/ 	.word	0x05000013


	//   ....[72]....
        /*01b8*/ 	.word	0x05000013


	//   ....[73]....
        /*01bc*/ 	.word	0x05000013


	//   ....[74]....
        /*01c0*/ 	.word	0x05000013


	//   ....[75]....
        /*01c4*/ 	.word	0x05000013


	//   ....[76]....
        /*01c8*/ 	.word	0x05000013


	//   ....[77]....
        /*01cc*/ 	.word	0x05000013


	//   ....[78]....
        /*01d0*/ 	.word	0x05000013


	//   ....[79]....
        /*01d4*/ 	.word	0x05000013


	//   ....[80]....
        /*01d8*/ 	.word	0x05000013


	//   ....[81]....
        /*01dc*/ 	.word	0x05000013


	//   ....[82]....
        /*01e0*/ 	.word	0x05000013


	//   ....[83]....
        /*01e4*/ 	.word	0x05000013


	//   ....[84]....
        /*01e8*/ 	.word	0x05000013


	//   ....[85]....
        /*01ec*/ 	.word	0x05000013


	//   ....[86]....
        /*01f0*/ 	.word	0x05000013


	//   ....[87]....
        /*01f4*/ 	.word	0x05000013


	//   ....[88]....
        /*01f8*/ 	.word	0x05000013


	//   ....[89]....
        /*01fc*/ 	.word	0x05000013


	//   ....[90]....
        /*0200*/ 	.word	0x05000013


	//   ....[91]....
        /*0204*/ 	.word	0x05000013


	//   ....[92]....
        /*0208*/ 	.word	0x05000013


	//   ....[93]....
        /*020c*/ 	.word	0x05000013


	//   ....[94]....
        /*0210*/ 	.word	0x05000013


	//   ....[95]....
        /*0214*/ 	.word	0x05000013


	//----- nvinfo : EIATTR_COOP_GROUP_INSTR_OFFSETS
	.align		4
.L_95:
        /*0218*/ 	.byte	0x04, 0x28
        /*021a*/ 	.short	(.L_97 - .L_96)


	//   ....[0]....
.L_96:
        /*021c*/ 	.word	0x00000510


	//   ....[1]....
        /*0220*/ 	.word	0x000006d0


	//   ....[2]....
        /*0224*/ 	.word	0x000006f0


	//   ....[3]....
        /*0228*/ 	.word	0x00000710


	//   ....[4]....
        /*022c*/ 	.word	0x00000730


	//   ....[5]....
        /*0230*/ 	.word	0x00000750


	//   ....[6]....
        /*0234*/ 	.word	0x00000b40


	//   ....[7]....
        /*0238*/ 	.word	0x00000b60


	//   ....[8]....
        /*023c*/ 	.word	0x00000b80


	//   ....[9]....
        /*0240*/ 	.word	0x00000ba0


	//   ....[10]....
        /*0244*/ 	.word	0x00000bc0


	//   ....[11]....
        /*0248*/ 	.word	0x00000f70


	//   ....[12]....
        /*024c*/ 	.word	0x00001140


	//   ....[13]....
        /*0250*/ 	.word	0x000011a0


	//   ....[14]....
        /*0254*/ 	.word	0x00001250


	//   ....[15]....
        /*0258*/ 	.word	0x000012a0


	//   ....[16]....
        /*025c*/ 	.word	0x000012f0


	//   ....[17]....
        /*0260*/ 	.word	0x00001340


	//   ....[18]....
        /*0264*/ 	.word	0x00001380


	//   ....[19]....
        /*0268*/ 	.word	0x00001390


	//   ....[20]....
        /*026c*/ 	.word	0x00001470


	//   ....[21]....
        /*0270*/ 	.word	0x00001640


	//   ....[22]....
        /*0274*/ 	.word	0x00001690


	//   ....[23]....
        /*0278*/ 	.word	0x000016f0


	//   ....[24]....
        /*027c*/ 	.word	0x00001750


	//   ....[25]....
        /*0280*/ 	.word	0x00001790


	//   ....[26]....
        /*0284*/ 	.word	0x000017d0


	//   ....[27]....
        /*0288*/ 	.word	0x00001810


	//   ....[28]....
        /*028c*/ 	.word	0x00001820


	//   ....[29]....
        /*0290*/ 	.word	0x00001c30


	//   ....[30]....
        /*0294*/ 	.word	0x00002710


	//   ....[31]....
        /*0298*/ 	.word	0x000028d0


	//   ....[32]....
        /*029c*/ 	.word	0x000028f0


	//   ....[33]....
        /*02a0*/ 	.word	0x00002910


	//   ....[34]....
        /*02a4*/ 	.word	0x00002930


	//   ....[35]....
        /*02a8*/ 	.word	0x00002950


	//   ....[36]....
        /*02ac*/ 	.word	0x00002ce0


	//   ....[37]....
        /*02b0*/ 	.word	0x00002d00


	//   ....[38]....
        /*02b4*/ 	.word	0x00002d20


	//   ....[39]....
        /*02b8*/ 	.word	0x00002d40


	//   ....[40]....
        /*02bc*/ 	.word	0x00002d60


	//   ....[41]....
        /*02c0*/ 	.word	0x00003120


	//   ....[42]....
        /*02c4*/ 	.word	0x000032f0


	//   ....[43]....
        /*02c8*/ 	.word	0x00003350


	//   ....[44]....
        /*02cc*/ 	.word	0x000033c0


	//   ....[45]....
        /*02d0*/ 	.word	0x00003430


	//   ....[46]....
        /*02d4*/ 	.word	0x00003480


	//   ....[47]....
        /*02d8*/ 	.word	0x000034d0


	//   ....[48]....
        /*02dc*/ 	.word	0x00003530


	//   ....[49]....
        /*02e0*/ 	.word	0x00003540


	//   ....[50]....
        /*02e4*/ 	.word	0x00003620


	//   ....[51]....
        /*02e8*/ 	.word	0x000037f0


	//   ....[52]....
        /*02ec*/ 	.word	0x00003840


	//   ....[53]....
        /*02f0*/ 	.word	0x000038b0


	//   ....[54]....
        /*02f4*/ 	.word	0x00003910


	//   ....[55]....
        /*02f8*/ 	.word	0x00003960


	//   ....[56]....
        /*02fc*/ 	.word	0x000039c0


	//   ....[57]....
        /*0300*/ 	.word	0x00003a00


	//   ....[58]....
        /*0304*/ 	.word	0x00003a10


	//   ....[59]....
        /*0308*/ 	.word	0x00003e90


	//   ....[60]....
        /*030c*/ 	.word	0x000044a0


	//   ....[61]....
        /*0310*/ 	.word	0x00004520


	//   ....[62]....
        /*0314*/ 	.word	0x000045b0


	//   ....[63]....
        /*0318*/ 	.word	0x000046b0


	//   ....[64]....
        /*031c*/ 	.word	0x00004750


	//   ....[65]....
        /*0320*/ 	.word	0x000047e0


	//   ....[66]....
        /*0324*/ 	.word	0x00004860


	//   ....[67]....
        /*0328*/ 	.word	0x000048e0


	//   ....[68]....
        /*032c*/ 	.word	0x00004910


	//   ....[69]....
        /*0330*/ 	.word	0x000049b0


	//   ....[70]....
        /*0334*/ 	.word	0x00004a30


	//   ....[71]....
        /*0338*/ 	.word	0x00004ab0


	//   ....[72]....
        /*033c*/ 	.word	0x00004b70


	//   ....[73]....
        /*0340*/ 	.word	0x00004c00


	//   ....[74]....
        /*0344*/ 	.word	0x00004c80


	//   ....[75]....
        /*0348*/ 	.word	0x00004d00


	//   ....[76]....
        /*034c*/ 	.word	0x00004d80


	//   ....[77]....
        /*0350*/ 	.word	0x00004db0


	//   ....[78]....
        /*0354*/ 	.word	0x00004e50


	//   ....[79]....
        /*0358*/ 	.word	0x00004ed0


	//   ....[80]....
        /*035c*/ 	.word	0x00004f60


	//   ....[81]....
        /*0360*/ 	.word	0x00005030


	//   ....[82]....
        /*0364*/ 	.word	0x000050d0


	//   ....[83]....
        /*0368*/ 	.word	0x00005160


	//   ....[84]....
        /*036c*/ 	.word	0x000051e0


	//   ....[85]....
        /*0370*/ 	.word	0x00005280


	//   ....[86]....
        /*0374*/ 	.word	0x000052b0


	//   ....[87]....
        /*0378*/ 	.word	0x00005370


	//   ....[88]....
        /*037c*/ 	.word	0x000053f0


	//   ....[89]....
        /*0380*/ 	.word	0x00005470


	//   ....[90]....
        /*0384*/ 	.word	0x00005530


	//   ....[91]....
        /*0388*/ 	.word	0x000055d0


	//   ....[92]....
        /*038c*/ 	.word	0x00005660


	//   ....[93]....
        /*0390*/ 	.word	0x000056f0


	//   ....[94]....
        /*0394*/ 	.word	0x00005760


	//   ....[95]....
        /*0398*/ 	.word	0x000057e0


	//----- nvinfo : EIATTR_VRC_CTA_INIT_COUNT
	.align		4
.L_97:
        /*039c*/ 	.byte	0x02, 0x4a
	.zero		1
	.zero		1


	//----- nvinfo : EIATTR_EXIT_INSTR_OFFSETS
	.align		4
        /*03a0*/ 	.byte	0x04, 0x1c
        /*03a2*/ 	.short	(.L_99 - .L_98)


	//   ....[0]....
.L_98:
        /*03a4*/ 	.word	0x00001f00


	//   ....[1]....
        /*03a8*/ 	.word	0x00001f20


	//   ....[2]....
        /*03ac*/ 	.word	0x00004430


	//   ....[3]....
        /*03b0*/ 	.word	0x00004450


	//----- nvinfo : EIATTR_MAX_THREADS
	.align		4
.L_99:
        /*03b4*/ 	.byte	0x04, 0x05
        /*03b6*/ 	.short	(.L_101 - .L_100)
.L_100:
        /*03b8*/ 	.word	0x00000180
        /*03bc*/ 	.word	0x00000001
        /*03c0*/ 	.word	0x00000001


	//----- nvinfo : EIATTR_CRS_STACK_SIZE
	.align		4
.L_101:
        /*03c4*/ 	.byte	0x04, 0x1e
        /*03c6*/ 	.short	(.L_103 - .L_102)
.L_102:
        /*03c8*/ 	.word	0x00000000


	//----- nvinfo : EIATTR_CBANK_PARAM_SIZE
	.align		4
.L_103:
        /*03cc*/ 	.byte	0x03, 0x19
        /*03ce*/ 	.short	0x0034


	//----- nvinfo : EIATTR_PARAM_CBANK
	.align		4
        /*03d0*/ 	.byte	0x04, 0x0a
        /*03d2*/ 	.short	(.L_105 - .L_104)
	.align		4
.L_104:
        /*03d4*/ 	.word	index@(.nv.constant0._ZN3cub18CUB_300001_SM_10006detail4scan16DeviceScanKernelINS2_10policy_hubIjjjjN4cuda3std3__44plusIvEEE10Policy1000EPjSC_NS0_13ScanTileStateIjLb1EEES9_NS1_10InputValueIjSC_EEjjLb0EjEEvT0_T1_T2_iT3_T4_T5_)
        /*03d8*/ 	.short	0x0380
        /*03da*/ 	.short	0x0034


	//----- nvinfo : EIATTR_SW_WAR
	.align		4
.L_105:
        /*03dc*/ 	.byte	0x04, 0x36
        /*03de*/ 	.short	(.L_107 - .L_106)
.L_106:
        /*03e0*/ 	.word	0x00000008
.L_107:


//--------------------- .nv.info._ZN3cub18CUB_300001_SM_10006detail4scan20DeviceScanInitKernelINS0_13ScanTileStateIjLb1EEEEEvT_i --------------------------
	.section	.nv.info._ZN3cub18CUB_300001_SM_10006detail4scan20DeviceScanInitKernelINS0_13ScanTileStateIjLb1EEEEEvT_i,"",@"SHT_CUDA_INFO"
	.sectionflags	@""
	.align	4


	//----- nvinfo : EIATTR_CUDA_API_VERSION
	.align		4
        /*0000*/ 	.byte	0x04, 0x37
        /*0002*/ 	.short	(.L_109 - .L_108)
.L_108:
        /*0004*/ 	.word	0x00000082


	//----- nvinfo : EIATTR_KPARAM_INFO
	.align		4
.L_109:
        /*0008*/ 	.byte	0x04, 0x17
        /*000a*/ 	.short	(.L_111 - .L_110)
.L_110:
        /*000c*/ 	.word	0x00000000
        /*0010*/ 	.short	0x0001
        /*0012*/ 	.short	0x0008
        /*0014*/ 	.byte	0x00, 0xf0, 0x11, 0x00


	//----- nvinfo : EIATTR_KPARAM_INFO
	.align		4
.L_111:
        /*0018*/ 	.byte	0x04, 0x17
        /*001a*/ 	.short	(.L_113 - .L_112)
.L_112:
        /*001c*/ 	.word	0x00000000
        /*0020*/ 	.short	0x0000
        /*0022*/ 	.short	0x0000
        /*0024*/ 	.byte	0x00, 0xf0, 0x21, 0x00


	//----- nvinfo : EIATTR_SPARSE_MMA_MASK
	.align		4
.L_113:
        /*0028*/ 	.byte	0x03, 0x50
        /*002a*/ 	.short	0x0000


	//----- nvinfo : EIATTR_MAXREG_COUNT
	.align		4
        /*002c*/ 	.byte	0x03, 0x1b
        /*002e*/ 	.short	0x00ff


	//----- nvinfo : EIATTR_MERCURY_ISA_VERSION
	.align		4
        /*0030*/ 	.byte	0x03, 0x5f
        /*0032*/ 	.short	0x0101


	//----- nvinfo : EIATTR_VRC_CTA_INIT_COUNT
	.align		4
        /*0034*/ 	.byte	0x02, 0x4a
	.zero		1
	.zero		1


	//----- nvinfo : EIATTR_EXIT_INSTR_OFFSETS
	.align		4
        /*0038*/ 	.byte	0x04, 0x1c
        /*003a*/ 	.short	(.L_115 - .L_114)


	//   ....[0]....
.L_114:
        /*003c*/ 	.word	0x000000f0


	//   ....[1]....
        /*0040*/ 	.word	0x00000130


	//----- nvinfo : EIATTR_CBANK_PARAM_SIZE
	.align		4
.L_115:
        /*0044*/ 	.byte	0x03, 0x19
        /*0046*/ 	.short	0x000c


	//----- nvinfo : EIATTR_PARAM_CBANK
	.align		4
        /*0048*/ 	.byte	0x04, 0x0a
        /*004a*/ 	.short	(.L_117 - .L_116)
	.align		4
.L_116:
        /*004c*/ 	.word	index@(.nv.constant0._ZN3cub18CUB_300001_SM_10006detail4scan20DeviceScanInitKernelINS0_13ScanTileStateIjLb1EEEEEvT_i)
        /*0050*/ 	.short	0x0380
        /*0052*/ 	.short	0x000c


	//----- nvinfo : EIATTR_SW_WAR
	.align		4
.L_117:
        /*0054*/ 	.byte	0x04, 0x36
        /*0056*/ 	.short	(.L_119 - .L_118)
.L_118:
        /*0058*/ 	.word	0x00000008
.L_119:


//--------------------- .nv.info._ZN3cub18CUB_300001_SM_10006detail11EmptyKernelIvEEvv --------------------------
	.section	.nv.info._ZN3cub18CUB_300001_SM_10006detail11EmptyKernelIvEEvv,"",@"SHT_CUDA_INFO"
	.sectionflags	@""
	.align	4


	//----- nvinfo : EIATTR_CUDA_API_VERSION
	.align		4
        /*0000*/ 	.byte	0x04, 0x37
        /*0002*/ 	.short	(.L_121 - .L_120)
.L_120:
        /*0004*/ 	.word	0x00000082


	//----- nvinfo : EIATTR_SPARSE_MMA_MASK
	.align		4
.L_121:
        /*0008*/ 	.byte	0x03, 0x50
        /*000a*/ 	.short	0x0000


	//----- nvinfo : EIATTR_MAXREG_COUNT
	.align		4
        /*000c*/ 	.byte	0x03, 0x1b
        /*000e*/ 	.short	0x00ff


	//----- nvinfo : EIATTR_MERCURY_ISA_VERSION
	.align		4
        /*0010*/ 	.byte	0x03, 0x5f
        /*0012*/ 	.short	0x0101


	//----- nvinfo : EIATTR_VRC_CTA_INIT_COUNT
	.align		4
        /*0014*/ 	.byte	0x02, 0x4a
	.zero		1
	.zero		1


	//----- nvinfo : EIATTR_EXIT_INSTR_OFFSETS
	.align		4
        /*0018*/ 	.byte	0x04, 0x1c
        /*001a*/ 	.short	(.L_123 - .L_122)


	//   ....[0]....
.L_122:
        /*001c*/ 	.word	0x00000010


	//----- nvinfo : EIATTR_SW_WAR
	.align		4
.L_123:
        /*0020*/ 	.byte	0x04, 0x36
        /*0022*/ 	.short	(.L_125 - .L_124)
.L_124:
        /*0024*/ 	.word	0x00000008
.L_125:


//--------------------- .nv.info._Z20KScatterSegmentsWarpPKjjPKhS0_S0_PjS3_S3_ --------------------------
	.section	.nv.info._Z20KScatterSegmentsWarpPKjjPKhS0_S0_PjS3_S3_,"",@"SHT_CUDA_INFO"
	.sectionflags	@""
	.align	4


	//----- nvinfo : EIATTR_CUDA_API_VERSION
	.align		4
        /*0000*/ 	.byte	0x04, 0x37
        /*0002*/ 	.short	(.L_127 - .L_126)
.L_126:
        /*0004*/ 	.word	0x00000082


	//----- nvinfo : EIATTR_KPARAM_INFO
	.align		4
.L_127:
        /*0008*/ 	.byte	0x04, 0x17
        /*000a*/ 	.short	(.L_129 - .L_128)
.L_128:
        /*000c*/ 	.word	0x00000000
        /*0010*/ 	.short	0x0007
        /*0012*/ 	.short	0x0038
        /*0014*/ 	.byte	0x00, 0xf5, 0x21, 0x00


	//----- nvinfo : EIATTR_KPARAM_INFO
	.align		4
.L_129:
        /*0018*/ 	.byte	0x04, 0x17
        /*001a*/ 	.short	(.L_131 - .L_130)
.L_130:
        /*001c*/ 	.word	0x00000000
        /*0020*/ 	.short	0x0006
        /*0022*/ 	.short	0x0030
        /*0024*/ 	.byte	0x00, 0xf5, 0x21, 0x00


	//----- nvinfo : EIATTR_KPARAM_INFO
	.align		4
.L_131:
        /*0028*/ 	.byte	0x04, 0x17
        /*002a*/ 	.short	(.L_133 - .L_132)
.L_132:
        /*002c*/ 	.word	0x00000000
        /*0030*/ 	.short	0x0005
        /*0032*/ 	.short	0x0028
        /*0034*/ 	.byte	0x00, 0xf5, 0x21, 0x00


	//----- nvinfo : EIATTR_KPARAM_INFO
	.align		4
.L_133:
        /*0038*/ 	.byte	0x04, 0x17
        /*003a*/ 	.short	(.L_135 - .L_134)
.L_134:
        /*003c*/ 	.word	0x00000000
        /*0040*/ 	.short	0x0004
        /*0042*/ 	.short	0x0020
        /*0044*/ 	.byte	0x00, 0xf5, 0x21, 0x00


	//----- nvinfo : EIATTR_KPARAM_INFO
	.align		4
.L_135:
        /*0048*/ 	.byte	0x04, 0x17
        /*004a*/ 	.short	(.L_137 - .L_136)
.L_136:
        /*004c*/ 	.word	0x00000000
        /*0050*/ 	.short	0x0003
        /*0052*/ 	.short	0x0018
        /*0054*/ 	.byte	0x00, 0xf5, 0x21, 0x00


	//----- nvinfo : EIATTR_KPARAM_INFO
	.align		4
.L_137:
        /*0058*/ 	.byte	0x04, 0x17
        /*005a*/ 	.short	(.L_139 - .L_138)
.L_138:
        /*005c*/ 	.word	0x00000000
        /*0060*/ 	.short	0x0002
        /*0062*/ 	.short	0x0010
        /*0064*/ 	.byte	0x00, 0xf5, 0x21, 0x00


	//----- nvinfo : EIATTR_KPARAM_INFO
	.align		4
.L_139:
        /*0068*/ 	.byte	0x04, 0x17
        /*006a*/ 	.short	(.L_141 - .L_140)
.L_140:
        /*006c*/ 	.word	0x00000000
        /*0070*/ 	.short	0x0001
        /*0072*/ 	.short	0x0008
        /*0074*/ 	.byte	0x00, 0xf0, 0x11, 0x00


	//----- nvinfo : EIATTR_KPARAM_INFO
	.align		4
.L_141:
        /*0078*/ 	.byte	0x04, 0x17
        /*007a*/ 	.short	(.L_143 - .L_142)
.L_142:
        /*007c*/ 	.word	0x00000000
        /*0080*/ 	.short	0x0000
        /*0082*/ 	.short	0x0000
        /*0084*/ 	.byte	0x00, 0xf5, 0x21, 0x00


	//----- nvinfo : EIATTR_SPARSE_MMA_MASK
	.align		4
.L_143:
        /*0088*/ 	.byte	0x03, 0x50
        /*008a*/ 	.short	0x0000


	//----- nvinfo : EIATTR_MAXREG_COUNT
	.align		4
        /*008c*/ 	.byte	0x03, 0x1b
        /*008e*/ 	.short	0x00ff


	//----- nvinfo : EIATTR_NUM_BARRIERS
	.align		4
        /*0090*/ 	.byte	0x02, 0x4c
        /*0092*/ 	.byte	0x01
	.zero		1


	//----- nvinfo : EIATTR_MERCURY_ISA_VERSION
	.align		4
        /*0094*/ 	.byte	0x03, 0x5f
        /*0096*/ 	.short	0x0101


	//----- nvinfo : EIATTR_COOP_GROUP_MASK_REGIDS
	.align		4
        /*0098*/ 	.byte	0x04, 0x29
        /*009a*/ 	.short	(.L_145 - .L_144)


	//   ....[0]....
.L_144:
        /*009c*/ 	.word	0xffffffff


	//----- nvinfo : EIATTR_COOP_GROUP_INSTR_OFFSETS
	.align		4
.L_145:
        /*00a0*/ 	.byte	0x04, 0x28
        /*00a2*/ 	.short	(.L_147 - .L_146)


	//   ....[0]....
.L_146:
        /*00a4*/ 	.word	0x00000180


	//----- nvinfo : EIATTR_VRC_CTA_INIT_COUNT
	.align		4
.L_147:
        /*00a8*/ 	.byte	0x02, 0x4a
	.zero		1
	.zero		1


	//----- nvinfo : EIATTR_EXIT_INSTR_OFFSETS
	.align		4
        /*00ac*/ 	.byte	0x04, 0x1c
        /*00ae*/ 	.short	(.L_149 - .L_148)


	//   ....[0]....
.L_148:
        /*00b0*/ 	.word	0x00000b80


	//   ....[1]....
        /*00b4*/ 	.word	0x00000c30


	//----- nvinfo : EIATTR_CRS_STACK_SIZE
	.align		4
.L_149:
        /*00b8*/ 	.byte	0x04, 0x1e
        /*00ba*/ 	.short	(.L_151 - .L_150)
.L_150:
        /*00bc*/ 	.word	0x00000000


	//----- nvinfo : EIATTR_CBANK_PARAM_SIZE
	.align		4
.L_151:
        /*00c0*/ 	.byte	0x03, 0x19
        /*00c2*/ 	.short	0x0040


	//----- nvinfo : EIATTR_PARAM_CBANK
	.align		4
        /*00c4*/ 	.byte	0x04, 0x0a
        /*00c6*/ 	.short	(.L_153 - .L_152)
	.align		4
.L_152:
        /*00c8*/ 	.word	index@(.nv.constant0._Z20KScatterSegmentsWarpPKjjPKhS0_S0_PjS3_S3_)
        /*00cc*/ 	.short	0x0380
        /*00ce*/ 	.short	0x0040


	//----- nvinfo : EIATTR_SW_WAR
	.align		4
.L_153:
        /*00d0*/ 	.byte	0x04, 0x36
        /*00d2*/ 	.short	(.L_155 - .L_154)
.L_154:
        /*00d4*/ 	.word	0x00000008
.L_155:


//--------------------- .nv.info._Z17KMarkAndCountWarpPKjjPhPj --------------------------
	.section	.nv.info._Z17KMarkAndCountWarpPKjjPhPj,"",@"SHT_CUDA_INFO"
	.sectionflags	@""
	.align	4


	//----- nvinfo : EIATTR_CUDA_API_VERSION
	.align		4
        /*0000*/ 	.byte	0x04, 0x37
        /*0002*/ 	.short	(.L_157 - .L_156)
.L_156:
        /*0004*/ 	.word	0x00000082


	//----- nvinfo : EIATTR_KPARAM_INFO
	.align		4
.L_157:
        /*0008*/ 	.byte	0x04, 0x17
        /*000a*/ 	.short	(.L_159 - .L_158)
.L_158:
        /*000c*/ 	.word	0x00000000
        /*0010*/ 	.short	0x0003
        /*0012*/ 	.short	0x0018
        /*0014*/ 	.byte	0x00, 0xf5, 0x21, 0x00


	//----- nvinfo : EIATTR_KPARAM_INFO
	.align		4
.L_159:
        /*0018*/ 	.byte	0x04, 0x17
        /*001a*/ 	.short	(.L_161 - .L_160)
.L_160:
        /*001c*/ 	.word	0x00000000
        /*0020*/ 	.short	0x0002
        /*0022*/ 	.short	0x0010
        /*0024*/ 	.byte	0x00, 0xf5, 0x21, 0x00


	//----- nvinfo : EIATTR_KPARAM_INFO
	.align		4
.L_161:
        /*0028*/ 	.byte	0x04, 0x17
        /*002a*/ 	.short	(.L_163 - .L_162)
.L_162:
        /*002c*/ 	.word	0x00000000
        /*0030*/ 	.short	0x0001
        /*0032*/ 	.short	0x0008
        /*0034*/ 	.byte	0x00, 0xf0, 0x11, 0x00


	//----- nvinfo : EIATTR_KPARAM_INFO
	.align		4
.L_163:
        /*0038*/ 	.byte	0x04, 0x17
        /*003a*/ 	.short	(.L_165 - .L_164)
.L_164:
        /*003c*/ 	.word	0x00000000
        /*0040*/ 	.short	0x0000
        /*0042*/ 	.short	0x0000
        /*0044*/ 	.byte	0x00, 0xf5, 0x21, 0x00


	//----- nvinfo : EIATTR_SPARSE_MMA_MASK
	.align		4
.L_165:
        /*0048*/ 	.byte	0x03, 0x50
        /*004a*/ 	.short	0x0000


	//----- nvinfo : EIATTR_MAXREG_COUNT
	.align		4
        /*004c*/ 	.byte	0x03, 0x1b
        /*004e*/ 	.short	0x00ff


	//----- nvinfo : EIATTR_NUM_BARRIERS
	.align		4
        /*0050*/ 	.byte	0x02, 0x4c
        /*0052*/ 	.byte	0x01
	.zero		1


	//----- nvinfo : EIATTR_MERCURY_ISA_VERSION
	.align		4
        /*0054*/ 	.byte	0x03, 0x5f
        /*0056*/ 	.short	0x0101


	//----- nvinfo : EIATTR_COOP_GROUP_MASK_REGIDS
	.align		4
        /*0058*/ 	.byte	0x04, 0x29
        /*005a*/ 	.short	(.L_167 - .L_166)


	//   ....[0]....
.L_166:
        /*005c*/ 	.word	0xffffffff


	//----- nvinfo : EIATTR_COOP_GROUP_INSTR_OFFSETS
	.align		4
.L_167:
        /*0060*/ 	.byte	0x04, 0x28
        /*0062*/ 	.short	(.L_169 - .L_168)


	//   ....[0]....
.L_168:
        /*0064*/ 	.word	0x000001d0


	//----- nvinfo : EIATTR_VRC_CTA_INIT_COUNT
	.align		4
.L_169:
        /*0068*/ 	.byte	0x02, 0x4a
	.zero		1
	.zero		1


	//----- nvinfo : EIATTR_EXIT_INSTR_OFFSETS
	.align		4
        /*006c*/ 	.byte	0x04, 0x1c
        /*006e*/ 	.short	(.L_171 - .L_170)


	//   ....[0]....
.L_170:
        /*0070*/ 	.word	0x00000250


	//   ....[1]....
        /*0074*/ 	.word	0x00000730


	//----- nvinfo : EIATTR_CRS_STACK_SIZE
	.align		4
.L_171:
        /*0078*/ 	.byte	0x04, 0x1e
        /*007a*/ 	.short	(.L_173 - .L_172)
.L_172:
        /*007c*/ 	.word	0x00000000


	//----- nvinfo : EIATTR_CBANK_PARAM_SIZE
	.align		4
.L_173:
        /*0080*/ 	.byte	0x03, 0x19
        /*0082*/ 	.short	0x0020


	//----- nvinfo : EIATTR_PARAM_CBANK
	.align		4
        /*0084*/ 	.byte	0x04, 0x0a
        /*0086*/ 	.short	(.L_175 - .L_174)
	.align		4
.L_174:
        /*0088*/ 	.word	index@(.nv.constant0._Z17KMarkAndCountWarpPKjjPhPj)
        /*008c*/ 	.short	0x0380
        /*008e*/ 	.short	0x0020


	//----- nvinfo : EIATTR_SW_WAR
	.align		4
.L_175:
        /*0090*/ 	.byte	0x04, 0x36
        /*0092*/ 	.short	(.L_177 - .L_176)
.L_176:
        /*0094*/ 	.word	0x00000008
.L_177:


//--------------------- .nv.info._Z23KBuildCompactSequentialPKjjPjS1_S1_ --------------------------
	.section	.nv.info._Z23KBuildCompactSequentialPKjjPjS1_S1_,"",@"SHT_CUDA_INFO"
	.sectionflags	@""
	.align	4


	//----- nvinfo : EIATTR_CUDA_API_VERSION
	.align		4
        /*0000*/ 	.byte	0x04, 0x37
        /*0002*/ 	.short	(.L_179 - .L_178)
.L_178:
        /*0004*/ 	.word	0x00000082


	//----- nvinfo : EIATTR_KPARAM_INFO
	.align		4
.L_179:
        /*0008*/ 	.byte	0x04, 0x17
        /*000a*/ 	.short	(.L_181 - .L_180)
.L_180:
        /*000c*/ 	.word	0x00000000
        /*0010*/ 	.short	0x0004
        /*0012*/ 	.short	0x0020
        /*0014*/ 	.byte	0x00, 0xf5, 0x21, 0x00


	//----- nvinfo : EIATTR_KPARAM_INFO
	.align		4
.L_181:
        /*0018*/ 	.byte	0x04, 0x17
        /*001a*/ 	.short	(.L_183 - .L_182)
.L_182:
        /*001c*/ 	.word	0x00000000
        /*0020*/ 	.short	0x0003
        /*0022*/ 	.short	0x0018
        /*0024*/ 	.byte	0x00, 0xf5, 0x21, 0x00


	//----- nvinfo : EIATTR_KPARAM_INFO
	.align		4
.L_183:
        /*0028*/ 	.byte	0x04, 0x17
        /*002a*/ 	.short	(.L_185 - .L_184)
.L_184:
        /*002c*/ 	.word	0x00000000
        /*0030*/ 	.short	0x0002
        /*0032*/ 	.short	0x0010
        /*0034*/ 	.byte	0x00, 0xf5, 0x21, 0x00


	//----- nvinfo : EIATTR_KPARAM_INFO
	.align		4
.L_185:
        /*0038*/ 	.byte	0x04, 0x17
        /*003a*/ 	.short	(.L_187 - .L_186)
.L_186:
        /*003c*/ 	.word	0x00000000
        /*0040*/ 	.short	0x0001
        /*0042*/ 	.short	0x0008
        /*0044*/ 	.byte	0x00, 0xf0, 0x11, 0x00


	//----- nvinfo : EIATTR_KPARAM_INFO
	.align		4
.L_187:
        /*0048*/ 	.byte	0x04, 0x17
        /*004a*/ 	.short	(.L_189 - .L_188)
.L_188:
        /*004c*/ 	.word	0x00000000
        /*0050*/ 	.short	0x0000
        /*0052*/ 	.short	0x0000
        /*0054*/ 	.byte	0x00, 0xf5, 0x21, 0x00


	//----- nvinfo : EIATTR_SPARSE_MMA_MASK
	.align		4
.L_189:
        /*0058*/ 	.byte	0x03, 0x50
        /*005a*/ 	.short	0x0000


	//----- nvinfo : EIATTR_MAXREG_COUNT
	.align		4
        /*005c*/ 	.byte	0x03, 0x1b
        /*005e*/ 	.short	0x00ff


	//----- nvinfo : EIATTR_MERCURY_ISA_VERSION
	.align		4
        /*0060*/ 	.byte	0x03, 0x5f
        /*0062*/ 	.short	0x0101


	//----- nvinfo : EIATTR_VRC_CTA_INIT_COUNT
	.align		4
        /*0064*/ 	.byte	0x02, 0x4a
	.zero		1
	.zero		1


	//----- nvinfo : EIATTR_EXIT_INSTR_OFFSETS
	.align		4
        /*0068*/ 	.byte	0x04, 0x1c
        /*006a*/ 	.short	(.L_191 - .L_190)


	//   ....[0]....
.L_190:
        /*006c*/ 	.word	0x00000040


	//   ....[1]....
        /*0070*/ 	.word	0x00000110


	//   ....[2]....
        /*0074*/ 	.word	0x00000140


	//   ....[3]....
        /*0078*/ 	.word	0x00000ee0


	//----- nvinfo : EIATTR_CBANK_PARAM_SIZE
	.align		4
.L_191:
        /*007c*/ 	.byte	0x03, 0x19
        /*007e*/ 	.short	0x0028


	//----- nvinfo : EIATTR_PARAM_CBANK
	.align		4
        /*0080*/ 	.byte	0x04, 0x0a
        /*0082*/ 	.short	(.L_193 - .L_192)
	.align		4
.L_192:
        /*0084*/ 	.word	index@(.nv.constant0._Z23KBuildCompactSequentialPKjjPjS1_S1_)
        /*0088*/ 	.short	0x0380
        /*008a*/ 	.short	0x0028


	//----- nvinfo : EIATTR_SW_WAR
	.align		4
.L_193:
        /*008c*/ 	.byte	0x04, 0x36
        /*008e*/ 	.short	(.L_195 - .L_194)
.L_194:
        /*0090*/ 	.word	0x00000008
.L_195:


//--------------------- .nv.callgraph             --------------------------
	.section	.nv.callgraph,"",@"SHT_CUDA_CALLGRAPH"
	.align	4
	.sectionentsize	8
	.align		4
        /*0000*/ 	.word	0x00000000
	.align		4
        /*0004*/ 	.word	0xffffffff
	.align		4
        /*0008*/ 	.word	0x00000000
	.align		4
        /*000c*/ 	.word	0xfffffffe
	.align		4
        /*0010*/ 	.word	0x00000000
	.align		4
        /*0014*/ 	.word	0xfffffffd
	.align		4
        /*0018*/ 	.word	0x00000000
	.align		4
        /*001c*/ 	.word	0xfffffffc


//--------------------- .nv.constant4             --------------------------
	.section	.nv.constant4,"a",@progbits
	.align	8
	.align		8
.nv.constant4:
        /*0000*/ 	.dword	_ZN34_INTERNAL_4ecf0162_4_k_cu_0b24587b4cuda3std3__45__cpo5beginE
	.align		8
        /*0008*/ 	.dword	_ZN34_INTERNAL_4ecf0162_4_k_cu_0b24587b4cuda3std3__45__cpo3endE
	.align		8
        /*0010*/ 	.dword	_ZN34_INTERNAL_4ecf0162_4_k_cu_0b24587b4cuda3std3__45__cpo6cbeginE
	.align		8
        /*0018*/ 	.dword	_ZN34_INTERNAL_4ecf0162_4_k_cu_0b24587b4cuda3std3__45__cpo4cendE
	.align		8
        /*0020*/ 	.dword	_ZN34_INTERNAL_4ecf0162_4_k_cu_0b24587b4cuda3std3__45__cpo6rbeginE
	.align		8
        /*0028*/ 	.dword	_ZN34_INTERNAL_4ecf0162_4_k_cu_0b24587b4cuda3std3__45__cpo4rendE
	.align		8
        /*0030*/ 	.dword	_ZN34_INTERNAL_4ecf0162_4_k_cu_0b24587b4cuda3std3__45__cpo7crbeginE
	.align		8
        /*0038*/ 	.dword	_ZN34_INTERNAL_4ecf0162_4_k_cu_0b24587b4cuda3std3__45__cpo5crendE
	.align		8
        /*0040*/ 	.dword	_ZN34_INTERNAL_4ecf0162_4_k_cu_0b24587b4cuda3std3__436_GLOBAL__N__4ecf0162_4_k_cu_0b24587b6ignoreE
	.align		8
        /*0048*/ 	.dword	_ZN34_INTERNAL_4ecf0162_4_k_cu_0b24587b4cuda3std3__419piecewise_constructE
	.align		8
        /*0050*/ 	.dword	_ZN34_INTERNAL_4ecf0162_4_k_cu_0b24587b4cuda3std3__48in_placeE
	.align		8
        /*0058*/ 	.dword	_ZN34_INTERNAL_4ecf0162_4_k_cu_0b24587b4cuda3std3__420unreachable_sentinelE
	.align		8
        /*0060*/ 	.dword	_ZN34_INTERNAL_4ecf0162_4_k_cu_0b24587b4cuda3std3__47nulloptE
	.align		8
        /*0068*/ 	.dword	_ZN34_INTERNAL_4ecf0162_4_k_cu_0b24587b4cuda3std3__48unexpectE
	.align		8
        /*0070*/ 	.dword	_ZN34_INTERNAL_4ecf0162_4_k_cu_0b24587b4cuda3std6ranges3__45__cpo4swapE
	.align		8
        /*0078*/ 	.dword	_ZN34_INTERNAL_4ecf0162_4_k_cu_0b24587b4cuda3std6ranges3__45__cpo9iter_moveE
	.align		8
        /*0080*/ 	.dword	_ZN34_INTERNAL_4ecf0162_4_k_cu_0b24587b4cuda3std6ranges3__45__cpo5beginE
	.align		8
        /*0088*/ 	.dword	_ZN34_INTERNAL_4ecf0162_4_k_cu_0b24587b4cuda3std6ranges3__45__cpo3endE
	.align		8
        /*0090*/ 	.dword	_ZN34_INTERNAL_4ecf0162_4_k_cu_0b24587b4cuda3std6ranges3__45__cpo6cbeginE
	.align		8
        /*0098*/ 	.dword	_ZN34_INTERNAL_4ecf0162_4_k_cu_0b24587b4cuda3std6ranges3__45__cpo4cendE
	.align		8
        /*00a0*/ 	.dword	_ZN34_INTERNAL_4ecf0162_4_k_cu_0b24587b4cuda3std6ranges3__45__cpo7advanceE
	.align		8
        /*00a8*/ 	.dword	_ZN34_INTERNAL_4ecf0162_4_k_cu_0b24587b4cuda3std6ranges3__45__cpo9iter_swapE
	.align		8
        /*00b0*/ 	.dword	_ZN34_INTERNAL_4ecf0162_4_k_cu_0b24587b4cuda3std6ranges3__45__cpo4nextE
	.align		8
        /*00b8*/ 	.dword	_ZN34_INTERNAL_4ecf0162_4_k_cu_0b24587b4cuda3std6ranges3__45__cpo4prevE
	.align		8
        /*00c0*/ 	.dword	_ZN34_INTERNAL_4ecf0162_4_k_cu_0b24587b4cuda3std6ranges3__45__cpo4dataE
	.align		8
        /*00c8*/ 	.dword	_ZN34_INTERNAL_4ecf0162_4_k_cu_0b24587b4cuda3std6ranges3__45__cpo5cdataE
	.align		8
        /*00d0*/ 	.dword	_ZN34_INTERNAL_4ecf0162_4_k_cu_0b24587b4cuda3std6ranges3__45__cpo4sizeE
	.align		8
        /*00d8*/ 	.dword	_ZN34_INTERNAL_4ecf0162_4_k_cu_0b24587b4cuda3std6ranges3__45__cpo5ssizeE
	.align		8
        /*00e0*/ 	.dword	_ZN34_INTERNAL_4ecf0162_4_k_cu_0b24587b4cuda3std6ranges3__45__cpo8distanceE
	.align		8
        /*00e8*/ 	.dword	_ZN34_INTERNAL_4ecf0162_4_k_cu_0b24587b6thrust24THRUST_300001_SM_1000_NS6system6detail10sequential3seqE
	.align		8
        /*00f0*/ 	.dword	_ZN34_INTERNAL_4ecf0162_4_k_cu_0b24587b6thrust24THRUST_300001_SM_1000_NS12placeholders2_1E
	.align		8
        /*00f8*/ 	.dword	_ZN34_INTERNAL_4ecf0162_4_k_cu_0b24587b6thrust24THRUST_300001_SM_1000_NS12placeholders2_2E
	.align		8
        /*0100*/ 	.dword	_ZN34_INTERNAL_4ecf0162_4_k_cu_0b24587b6thrust24THRUST_300001_SM_1000_NS12placeholders2_3E
	.align		8
        /*0108*/ 	.dword	_ZN34_INTERNAL_4ecf0162_4_k_cu_0b24587b6thrust24THRUST_300001_SM_1000_NS12placeholders2_4E
	.align		8
        /*0110*/ 	.dword	_ZN34_INTERNAL_4ecf0162_4_k_cu_0b24587b6thrust24THRUST_300001_SM_1000_NS12placeholders2_5E
	.align		8
        /*0118*/ 	.dword	_ZN34_INTERNAL_4ecf0162_4_k_cu_0b24587b6thrust24THRUST_300001_SM_1000_NS12placeholders2_6E
	.align		8
        /*0120*/ 	.dword	_ZN34_INTERNAL_4ecf0162_4_k_cu_0b24587b6thrust24THRUST_300001_SM_1000_NS12placeholders2_7E
	.align		8
        /*0128*/ 	.dword	_ZN34_INTERNAL_4ecf0162_4_k_cu_0b24587b6thrust24THRUST_300001_SM_1000_NS12placeholders2_8E
	.align		8
        /*0130*/ 	.dword	_ZN34_INTERNAL_4ecf0162_4_k_cu_0b24587b6thrust24THRUST_300001_SM_1000_NS12placeholders2_9E
	.align		8
        /*0138*/ 	.dword	_ZN34_INTERNAL_4ecf0162_4_k_cu_0b24587b6thrust24THRUST_300001_SM_1000_NS12placeholders3_10E


//--------------------- .text._ZN3cub18CUB_300001_SM_10006detail4scan16DeviceScanKernelINS2_10policy_hubIjjjjN4cuda3std3__44plusIvEEE10Policy1000EPjSC_NS0_13ScanTileStateIjLb1EEES9_NS1_10InputValueIjSC_EEjjLb0EjEEvT0_T1_T2_iT3_T4_T5_ --------------------------
	.section	.text._ZN3cub18CUB_300001_SM_10006detail4scan16DeviceScanKernelINS2_10policy_hubIjjjjN4cuda3std3__44plusIvEEE10Policy1000EPjSC_NS0_13ScanTileStateIjLb1EEES9_NS1_10InputValueIjSC_EEjjLb0EjEEvT0_T1_T2_iT3_T4_T5_,"ax",@progbits
	.align	128
        .global         _ZN3cub18CUB_300001_SM_10006detail4scan16DeviceScanKernelINS2_10policy_hubIjjjjN4cuda3std3__44plusIvEEE10Policy1000EPjSC_NS0_13ScanTileStateIjLb1EEES9_NS1_10InputValueIjSC_EEjjLb0EjEEvT0_T1_T2_iT3_T4_T5_
        .type           _ZN3cub18CUB_300001_SM_10006detail4scan16DeviceScanKernelINS2_10policy_hubIjjjjN4cuda3std3__44plusIvEEE10Policy1000EPjSC_NS0_13ScanTileStateIjLb1EEES9_NS1_10InputValueIjSC_EEjjLb0EjEEvT0_T1_T2_iT3_T4_T5_,@function
        .size           _ZN3cub18CUB_300001_SM_10006detail4scan16DeviceScanKernelINS2_10policy_hubIjjjjN4cuda3std3__44plusIvEEE10Policy1000EPjSC_NS0_13ScanTileStateIjLb1EEES9_NS1_10InputValueIjSC_EEjjLb0EjEEvT0_T1_T2_iT3_T4_T5_,(.L_x_124 - _ZN3cub18CUB_300001_SM_10006detail4scan16DeviceScanKernelINS2_10policy_hubIjjjjN4cuda3std3__44plusIvEEE10Policy1000EPjSC_NS0_13ScanTileStateIjLb1EEES9_NS1_10InputValueIjSC_EEjjLb0EjEEvT0_T1_T2_iT3_T4_T5_)
        .other          _ZN3cub18CUB_300001_SM_10006detail4scan16DeviceScanKernelINS2_10policy_hubIjjjjN4cuda3std3__44plusIvEEE10Policy1000EPjSC_NS0_13ScanTileStateIjLb1EEES9_NS1_10InputValueIjSC_EEjjLb0EjEEvT0_T1_T2_iT3_T4_T5_,@"STO_CUDA_ENTRY STV_DEFAULT"
_ZN3cub18CUB_300001_SM_10006detail4scan16DeviceScanKernelINS2_10policy_hubIjjjjN4cuda3std3__44plusIvEEE10Policy1000EPjSC_NS0_13ScanTileStateIjLb1EEES9_NS1_10InputValueIjSC_EEjjLb0EjEEvT0_T1_T2_iT3_T4_T5_:
.text._ZN3cub18CUB_300001_SM_10006detail4scan16DeviceScanKernelINS2_10policy_hubIjjjjN4cuda3std3__44plusIvEEE10Policy1000EPjSC_NS0_13ScanTileStateIjLb1EEES9_NS1_10InputValueIjSC_EEjjLb0EjEEvT0_T1_T2_iT3_T4_T5_:
[----:B------:R-:W-:Y:S01]  /*0000*/  LDC R1, c[0x0][0x37c] ;  /* 0x0000df00ff017b82 */ /* 0x000fe20000000800 */
[----:B------:R-:W0:Y:S07]  /*0010*/  LDCU UR4, c[0x0][0x3a0] ;  /* 0x00007400ff0477ac */ /* 0x000e2e0008000800 */
[----:B------:R-:W1:Y:S01]  /*0020*/  LDC R38, c[0x0][0x398] ;  /* 0x0000e600ff267b82 */ /* 0x000e620000000800 */
[----:B------:R-:W2:Y:S01]  /*0030*/  LDCU.64 UR8, c[0x0][0x358] ;  /* 0x00006b00ff0877ac */ /* 0x000ea20008000a00 */
[----:B------:R-:W3:Y:S01]  /*0040*/  LDCU UR5, c[0x0][0x3b0] ;  /* 0x00007600ff0577ac */ /* 0x000ee20008000800 */
[----:B0-----:R-:W-:-:S06]  /*0050*/  UPRMT UR4, UR4, 0x7770, URZ ;  /* 0x0000777004047896 */ /* 0x001fcc00080000ff */
[----:B------:R-:W-:-:S13]  /*0060*/  ISETP.NE.AND P0, PT, RZ, UR4, PT ;  /* 0x00000004ff007c0c */ /* 0x000fda000bf05270 */
[----:B------:R-:W2:Y:S02]  /*0070*/  @P0 LDC.64 R2, c[0x0][0x3a8] ;  /* 0x0000ea00ff020b82 */ /* 0x000ea40000000a00 */
[----:B--2---:R0:W5:Y:S06]  /*0080*/  @P0 LDG.E R39, desc[UR8][R2.64] ;  /* 0x0000000802270981 */ /* 0x00416c000c1e1900 */
[----:B------:R-:W1:Y:S02]  /*0090*/  S2UR UR4, SR_CTAID.X ;  /* 0x00000000000479c3 */ /* 0x000e640000002500 */
[----:B-1----:R-:W-:-:S04]  /*00a0*/  VIADD R38, R38, UR4 ;  /* 0x0000000426267c36 */ /* 0x002fc80008000000 */
[----:B------:R-:W-:-:S05]  /*00b0*/  IMAD R5, R38, 0x2100, RZ ;  /* 0x0000210026057824 */ /* 0x000fca00078e02ff */
[----:B---3--:R-:W-:Y:S01]  /*00c0*/  IADD3 R0, PT, PT, -R5, UR5, RZ ;  /* 0x0000000505007c10 */ /* 0x008fe2000fffe1ff */
[----:B------:R-:W1:Y:S03]  /*00d0*/  @!P0 LDC R39, c[0x0][0x3a8] ;  /* 0x0000ea00ff278b82 */ /* 0x000e660000000800 */
[----:B------:R-:W-:-:S13]  /*00e0*/  ISETP.GE.U32.AND P0, PT, R0, 0x2101, PT ;  /* 0x000021010000780c */ /* 0x000fda0003f06070 */
[----:B0-----:R-:W-:Y:S05]  /*00f0*/  @!P0 BRA `(.L_x_0) ;  /* 0x0000001c00848947 */ /* 0x001fea0003800000 */
[----:B------:R-:W0:Y:S01]  /*0100*/  S2R R49, SR_TID.X ;  /* 0x0000000000317919 */ /* 0x000e220000002100 */
[----:B------:R-:W2:Y:S01]  /*0110*/  LDCU.64 UR4, c[0x0][0x380] ;  /* 0x00007000ff0477ac */ /* 0x000ea20008000a00 */
[C---:B0-----:R-:W-:Y:S02]  /*0120*/  LOP3.LUT R0, R49.reuse, 0x1f, RZ, 0xc0, !PT ;  /* 0x0000001f31007812 */ /* 0x041fe400078ec0ff */
[----:B------:R-:W-:-:S05]  /*0130*/  LOP3.LUT R3, R49, 0x3e0, RZ, 0xc0, !PT ;  /* 0x000003e031037812 */ /* 0x000fca00078ec0ff */
[----:B------:R-:W-:-:S05]  /*0140*/  IMAD R0, R3, 0x16, R0 ;  /* 0x0000001603007824 */ /* 0x000fca00078e0200 */
[----:B------:R-:W-:-:S05]  /*0150*/  IADD3 R0, P0, PT, R5, R0, RZ ;  /* 0x0000000005007210 */ /* 0x000fca0007f1e0ff */
[----:B------:R-:W-:Y:S02]  /*0160*/  IMAD.X R3, RZ, RZ, RZ, P0 ;  /* 0x000000ffff037224 */ /* 0x000fe400000e06ff */
[----:B------:R-:W-:-:S03]  /*0170*/  IMAD.SHL.U32 R45, R0, 0x4, RZ ;  /* 0x00000004002d7824 */ /* 0x000fc600078e00ff */
[----:B------:R-:W-:Y:S02]  /*0180*/  SHF.L.U64.HI R3, R0, 0x2, R3 ;  /* 0x0000000200037819 */ /* 0x000fe40000010203 */
[----:B--2---:R-:W-:-:S04]  /*0190*/  IADD3 R4, P0, PT, R45, UR4, RZ ;  /* 0x000000042d047c10 */ /* 0x004fc8000ff1e0ff */
[----:B------:R-:W-:-:S05]  /*01a0*/  IADD3.X R5, PT, PT, R3, UR5, RZ, P0, !PT ;  /* 0x0000000503057c10 */ /* 0x000fca00087fe4ff */
[----:B------:R-:W2:Y:S04]  /*01b0*/  LDG.E R7, desc[UR8][R4.64] ;  /* 0x0000000804077981 */ /* 0x000ea8000c1e1900 */
[----:B------:R-:W3:Y:S04]  /*01c0*/  LDG.E R9, desc[UR8][R4.64+0x80] ;  /* 0x0000800804097981 */ /* 0x000ee8000c1e1900 */
[----:B------:R-:W4:Y:S04]  /*01d0*/  LDG.E R11, desc[UR8][R4.64+0x100] ;  /* 0x00010008040b7981 */ /* 0x000f28000c1e1900 */
        /* <DEDUP_REMOVED lines=18> */
[----:B------:R-:W4:Y:S01]  /*0300*/  LDG.E R18, desc[UR8][R4.64+0xa80] ;  /* 0x000a800804127981 */ /* 0x000f22000c1e1900 */
[----:B------:R-:W0:Y:S01]  /*0310*/  S2UR UR5, SR_CgaCtaId ;  /* 0x00000000000579c3 */ /* 0x000e220000008800 */
[----:B------:R-:W-:Y:S01]  /*0320*/  SHF.R.U32.HI R40, RZ, 0x5, R49 ;  /* 0x00000005ff287819 */ /* 0x000fe20000011631 */
[----:B------:R-:W-:Y:S01]  /*0330*/  UMOV UR4, 0x400 ;  /* 0x0000040000047882 */ /* 0x000fe20000000000 */
[----:B------:R-:W1:Y:S01]  /*0340*/  S2R R47, SR_LANEID ;  /* 0x00000000002f7919 */ /* 0x000e620000000000 */
[----:B------:R-:W-:Y:S01]  /*0350*/  ISETP.NE.AND P0, PT, R38, RZ, PT ;  /* 0x000000ff2600720c */ /* 0x000fe20003f05270 */
[----:B------:R-:W-:Y:S01]  /*0360*/  BSSY.RECONVERGENT B0, `(.L_x_1) ;  /* 0x0000168000007945 */ /* 0x000fe20003800200 */
[----:B0-----:R-:W-:Y:S01]  /*0370*/  ULEA UR4, UR5, UR4, 0x18 ;  /* 0x0000000405047291 */ /* 0x001fe2000f8ec0ff */
[----:B-1----:R-:W-:-:S05]  /*0380*/  IMAD R2, R40, 0x2c0, R47 ;  /* 0x000002c028027824 */ /* 0x002fca00078e022f */
[----:B------:R-:W-:-:S05]  /*0390*/  LEA R2, R2, UR4, 0x2 ;  /* 0x0000000402027c11 */ /* 0x000fca000f8e10ff */
[----:B------:R-:W-:Y:S01]  /*03a0*/  IMAD R0, R47, 0x54, R2 ;  /* 0x000000542f007824 */ /* 0x000fe200078e0202 */
[----:B--2---:R0:W-:Y:S04]  /*03b0*/  STS [R2], R7 ;  /* 0x0000000702007388 */ /* 0x0041e80000000800 */
[----:B---3--:R0:W-:Y:S04]  /*03c0*/  STS [R2+0x80], R9 ;  /* 0x0000800902007388 */ /* 0x0081e80000000800 */
[----:B----4-:R0:W-:Y:S04]  /*03d0*/  STS [R2+0x100], R11 ;  /* 0x0001000b02007388 */ /* 0x0101e80000000800 */
[----:B------:R0:W-:Y:S04]  /*03e0*/  STS [R2+0x180], R13 ;  /* 0x0001800d02007388 */ /* 0x0001e80000000800 */
        /* <DEDUP_REMOVED lines=17> */
[----:B------:R0:W-:Y:S01]  /*0500*/  STS [R2+0xa80], R18 ;  /* 0x000a801202007388 */ /* 0x0001e20000000800 */
[----:B------:R-:W-:-:S03]  /*0510*/  NOP ;  /* 0x0000000000007918 */ /* 0x000fc60000000000 */
[----:B------:R0:W1:Y:S04]  /*0520*/  LDS.64 R4, [R0] ;  /* 0x0000000000047984 */ /* 0x0000680000000a00 */
[----:B------:R0:W2:Y:S04]  /*0530*/  LDS.64 R6, [R0+0x8] ;  /* 0x0000080000067984 */ /* 0x0000a80000000a00 */
[----:B------:R0:W3:Y:S04]  /*0540*/  LDS.64 R8, [R0+0x10] ;  /* 0x0000100000087984 */ /* 0x0000e80000000a00 */
[----:B------:R0:W4:Y:S04]  /*0550*/  LDS.64 R10, [R0+0x18] ;  /* 0x00001800000a7984 */ /* 0x0001280000000a00 */
[----:B------:R0:W0:Y:S04]  /*0560*/  LDS.64 R12, [R0+0x20] ;  /* 0x00002000000c7984 */ /* 0x0000280000000a00 */
[----:B------:R0:W0:Y:S04]  /*0570*/  LDS.64 R14, [R0+0x28] ;  /* 0x00002800000e7984 */ /* 0x0000280000000a00 */
[----:B------:R0:W0:Y:S04]  /*0580*/  LDS.64 R28, [R0+0x30] ;  /* 0x00003000001c7984 */ /* 0x0000280000000a00 */
[----:B------:R0:W0:Y:S04]  /*0590*/  LDS.64 R30, [R0+0x38] ;  /* 0x00003800001e7984 */ /* 0x0000280000000a00 */
[----:B------:R0:W0:Y:S04]  /*05a0*/  LDS.64 R32, [R0+0x40] ;  /* 0x0000400000207984 */ /* 0x0000280000000a00 */
[----:B------:R0:W0:Y:S04]  /*05b0*/  LDS.64 R34, [R0+0x48] ;  /* 0x0000480000227984 */ /* 0x0000280000000a00 */
[----:B------:R0:W0:Y:S01]  /*05c0*/  LDS.64 R36, [R0+0x50] ;  /* 0x0000500000247984 */ /* 0x0000220000000a00 */
[----:B------:R-:W-:Y:S06]  /*05d0*/  BAR.SYNC.DEFER_BLOCKING 0x0 ;  /* 0x0000000000007b1d */ /* 0x000fec0000010000 */
[----:B-1----:R-:W-:Y:S05]  /*05e0*/  @P0 BRA `(.L_x_2) ;  /* 0x00000004001c0947 */ /* 0x002fea0003800000 */
[----:B0-2---:R-:W-:Y:S02]  /*05f0*/  IADD3 R16, PT, PT, R6, R5, R4 ;  /* 0x0000000506107210 */ /* 0x005fe40007ffe004 */
[C---:B------:R-:W-:Y:S02]  /*0600*/  ISETP.NE.AND P1, PT, R47.reuse, 0x1f, PT ;  /* 0x0000001f2f00780c */ /* 0x040fe40003f25270 */
[----:B---3--:R-:W-:Y:S02]  /*0610*/  IADD3 R16, PT, PT, R8, R7, R16 ;  /* 0x0000000708107210 */ /* 0x008fe40007ffe010 */
[----:B------:R-:W-:Y:S02]  /*0620*/  ISETP.NE.AND P2, PT, R47, RZ, PT ;  /* 0x000000ff2f00720c */ /* 0x000fe40003f45270 */
[----:B----4-:R-:W-:-:S04]  /*0630*/  IADD3 R16, PT, PT, R10, R9, R16 ;  /* 0x000000090a107210 */ /* 0x010fc80007ffe010 */
[----:B------:R-:W-:-:S03]  /*0640*/  IADD3 R16, PT, PT, R12, R11, R16 ;  /* 0x0000000b0c107210 */ /* 0x000fc60007ffe010 */
[----:B------:R-:W-:Y:S02]  /*0650*/  @!P1 LEA R43, R40, UR4, 0x2 ;  /* 0x00000004282b9c11 */ /* 0x000fe4000f8e10ff */
[----:B------:R-:W-:-:S04]  /*0660*/  IADD3 R16, PT, PT, R14, R13, R16 ;  /* 0x0000000d0e107210 */ /* 0x000fc80007ffe010 */
[----:B------:R-:W-:-:S04]  /*0670*/  IADD3 R16, PT, PT, R28, R15, R16 ;  /* 0x0000000f1c107210 */ /* 0x000fc80007ffe010 */
[----:B------:R-:W-:-:S04]  /*0680*/  IADD3 R16, PT, PT, R30, R29, R16 ;  /* 0x0000001d1e107210 */ /* 0x000fc80007ffe010 */
[----:B------:R-:W-:-:S04]  /*0690*/  IADD3 R16, PT, PT, R32, R31, R16 ;  /* 0x0000001f20107210 */ /* 0x000fc80007ffe010 */
[----:B------:R-:W-:-:S04]  /*06a0*/  IADD3 R16, PT, PT, R34, R33, R16 ;  /* 0x0000002122107210 */ /* 0x000fc80007ffe010 */
[----:B------:R-:W-:-:S05]  /*06b0*/  IADD3 R16, PT, PT, R36, R35, R16 ;  /* 0x0000002324107210 */ /* 0x000fca0007ffe010 */
[----:B------:R-:W-:-:S05]  /*06c0*/  IMAD.IADD R37, R37, 0x1, R16 ;  /* 0x0000000125257824 */ /* 0x000fca00078e0210 */
[----:B------:R-:W0:Y:S02]  /*06d0*/  SHFL.UP P0, R16, R37, 0x1, RZ ;  /* 0x0420000025107989 */ /* 0x000e2400000000ff */
[----:B0-----:R-:W-:-:S05]  /*06e0*/  @P0 IMAD.IADD R16, R37, 0x1, R16 ;  /* 0x0000000125100824 */ /* 0x001fca00078e0210 */
[----:B------:R-:W0:Y:S02]  /*06f0*/  SHFL.UP P0, R21, R16, 0x2, RZ ;  /* 0x0440000010157989 */ /* 0x000e2400000000ff */
[----:B0-----:R-:W-:-:S05]  /*0700*/  @P0 IMAD.IADD R21, R16, 0x1, R21 ;  /* 0x0000000110150824 */ /* 0x001fca00078e0215 */
[----:B------:R-:W0:Y:S02]  /*0710*/  SHFL.UP P0, R24, R21, 0x4, RZ ;  /* 0x0480000015187989 */ /* 0x000e2400000000ff */
[----:B0-----:R-:W-:-:S05]  /*0720*/  @P0 IMAD.IADD R24, R21, 0x1, R24 ;  /* 0x0000000115180824 */ /* 0x001fca00078e0218 */
[----:B------:R-:W0:Y:S02]  /*0730*/  SHFL.UP P0, R41, R24, 0x8, RZ ;  /* 0x0500000018297989 */ /* 0x000e2400000000ff */
[----:B0-----:R-:W-:-:S05]  /*0740*/  @P0 IMAD.IADD R41, R24, 0x1, R41 ;  /* 0x0000000118290824 */ /* 0x001fca00078e0229 */
[----:B------:R-:W0:Y:S02]  /*0750*/  SHFL.UP P0, R38, R41, 0x10, RZ ;  /* 0x0600000029267989 */ /* 0x000e2400000000ff */
[----:B0-----:R-:W-:Y:S01]  /*0760*/  @P0 IMAD.IADD R38, R41, 0x1, R38 ;  /* 0x0000000129260824 */ /* 0x001fe200078e0226 */
[----:B------:R-:W-:-:S03]  /*0770*/  ISETP.NE.AND P0, PT, R40, 0x2, PT ;  /* 0x000000022800780c */ /* 0x000fc60003f05270 */
[----:B------:R-:W-:Y:S01]  /*0780*/  IMAD.IADD R37, R38, 0x1, -R37 ;  /* 0x0000000126257824 */ /* 0x000fe200078e0a25 */
[----:B------:R-:W-:Y:S01]  /*0790*/  @!P1 STS [R43+0x10], R38 ;  /* 0x000010262b009388 */ /* 0x000fe20000000800 */
[----:B------:R-:W-:Y:S01]  /*07a0*/  BAR.SYNC.DEFER_BLOCKING 0x0 ;  /* 0x0000000000007b1d */ /* 0x000fe20000010000 */
[----:B------:R-:W-:Y:S02]  /*07b0*/  ISETP.NE.AND P1, PT, R40, 0x9, PT ;  /* 0x000000092800780c */ /* 0x000fe40003f25270 */
[----:B------:R-:W-:-:S03]  /*07c0*/  SEL R37, R37, RZ, P2 ;  /* 0x000000ff25257207 */ /* 0x000fc60001000000 */
[----:B------:R-:W0:Y:S04]  /*07d0*/  LDS.128 R16, [UR4+0x10] ;  /* 0x00001004ff107984 */ /* 0x000e280008000c00 */
[----:B------:R-:W1:Y:S04]  /*07e0*/  LDS.128 R20, [UR4+0x20] ;  /* 0x00002004ff147984 */ /* 0x000e680008000c00 */
[----:B------:R-:W2:Y:S01]  /*07f0*/  LDS.128 R24, [UR4+0x30] ;  /* 0x00003004ff187984 */ /* 0x000ea20008000c00 */
[----:B0-----:R-:W-:-:S04]  /*0800*/  IMAD.IADD R17, R16, 0x1, R17 ;  /* 0x0000000110117824 */ /* 0x001fc800078e0211 */
[----:B------:R-:W-:Y:S01]  /*0810*/  IMAD.IADD R18, R18, 0x1, R17 ;  /* 0x0000000112127824 */ /* 0x000fe200078e0211 */
[----:B------:R-:W-:Y:S02]  /*0820*/  SEL R16, R17, R16, !P0 ;  /* 0x0000001011107207 */ /* 0x000fe40004000000 */
[----:B------:R-:W-:Y:S01]  /*0830*/  ISETP.NE.AND P0, PT, R40, 0x3, PT ;  /* 0x000000032800780c */ /* 0x000fe20003f05270 */
[----:B------:R-:W-:-:S03]  /*0840*/  IMAD.IADD R19, R19, 0x1, R18 ;  /* 0x0000000113137824 */ /* 0x000fc600078e0212 */
[----:B------:R-:W-:Y:S01]  /*0850*/  SEL R16, R18, R16, !P0 ;  /* 0x0000001012107207 */ /* 0x000fe20004000000 */
[----:B-1----:R-:W-:Y:S01]  /*0860*/  IMAD.IADD R20, R19, 0x1, R20 ;  /* 0x0000000113147824 */ /* 0x002fe200078e0214 */
[----:B------:R-:W-:-:S03]  /*0870*/  ISETP.NE.AND P0, PT, R40, 0x4, PT ;  /* 0x000000042800780c */ /* 0x000fc60003f05270 */
[----:B------:R-:W-:Y:S01]  /*0880*/  IMAD.IADD R21, R21, 0x1, R20 ;  /* 0x0000000115157824 */ /* 0x000fe200078e0214 */
[----:B------:R-:W-:Y:S02]  /*0890*/  SEL R16, R19, R16, !P0 ;  /* 0x0000001013107207 */ /* 0x000fe40004000000 */
[----:B------:R-:W-:Y:S01]  /*08a0*/  ISETP.NE.AND P0, PT, R40, 0x5, PT ;  /* 0x000000052800780c */ /* 0x000fe20003f05270 */
[----:B------:R-:W-:-:S03]  /*08b0*/  IMAD.IADD R22, R22, 0x1, R21 ;  /* 0x0000000116167824 */ /* 0x000fc600078e0215 */
[----:B------:R-:W-:Y:S01]  /*08c0*/  SEL R16, R20, R16, !P0 ;  /* 0x0000001014107207 */ /* 0x000fe20004000000 */
[----:B------:R-:W-:Y:S01]  /*08d0*/  IMAD.IADD R23, R23, 0x1, R22 ;  /* 0x0000000117177824 */ /* 0x000fe200078e0216 */
[----:B------:R-:W-:-:S03]  /*08e0*/  ISETP.NE.AND P0, PT, R40, 0x6, PT ;  /* 0x000000062800780c */ /* 0x000fc60003f05270 */
[----:B--2---:R-:W-:Y:S01]  /*08f0*/  IMAD.IADD R24, R23, 0x1, R24 ;  /* 0x0000000117187824 */ /* 0x004fe200078e0218 */
[----:B------:R-:W-:Y:S02]  /*0900*/  SEL R16, R21, R16, !P0 ;  /* 0x0000001015107207 */ /* 0x000fe40004000000 */
[----:B------:R-:W-:Y:S01]  /*0910*/  ISETP.NE.AND P0, PT, R40, 0x7, PT ;  /* 0x000000072800780c */ /* 0x000fe20003f05270 */
[----:B------:R-:W-:-:S03]  /*0920*/  IMAD.IADD R25, R25, 0x1, R24 ;  /* 0x0000000119197824 */ /* 0x000fc600078e0218 */
[----:B------:R-:W-:Y:S01]  /*0930*/  SEL R16, R22, R16, !P0 ;  /* 0x0000001016107207 */ /* 0x000fe20004000000 */
[----:B------:R-:W-:Y:S01]  /*0940*/  IMAD.IADD R26, R26, 0x1, R25 ;  /* 0x000000011a1a7824 */ /* 0x000fe200078e0219 */
[----:B------:R-:W-:-:S04]  /*0950*/  ISETP.NE.AND P0, PT, R40, 0x8, PT ;  /* 0x000000082800780c */ /* 0x000fc80003f05270 */
[----:B------:R-:W-:Y:S02]  /*0960*/  SEL R16, R23, R16, !P0 ;  /* 0x0000001017107207 */ /* 0x000fe40004000000 */
[----:B------:R-:W-:Y:S02]  /*0970*/  ISETP.NE.AND P0, PT, R40, 0xa, PT ;  /* 0x0000000a2800780c */ /* 0x000fe40003f05270 */
[----:B------:R-:W-:Y:S02]  /*0980*/  SEL R16, R24, R16, !P1 ;  /* 0x0000001018107207 */ /* 0x000fe40004800000 */
[----:B------:R-:W-:Y:S02]  /*0990*/  ISETP.NE.AND P1, PT, R40, 0xb, PT ;  /* 0x0000000b2800780c */ /* 0x000fe40003f25270 */
[----:B------:R-:W-:Y:S02]  /*09a0*/  SEL R16, R25, R16, !P0 ;  /* 0x0000001019107207 */ /* 0x000fe40004000000 */
[----:B------:R-:W-:-:S02]  /*09b0*/  ISETP.GE.U32.AND P0, PT, R49, 0x20, PT ;  /* 0x000000203100780c */ /* 0x000fc40003f06070 */
[----:B------:R-:W-:Y:S02]  /*09c0*/  SEL R16, R26, R16, !P1 ;  /* 0x000000101a107207 */ /* 0x000fe40004800000 */
[----:B------:R-:W-:Y:S02]  /*09d0*/  ISETP.NE.AND P1, PT, R49, RZ, PT ;  /* 0x000000ff3100720c */ /* 0x000fe40003f25270 */
[----:B------:R-:W-:Y:S02]  /*09e0*/  SEL R16, R16, RZ, P0 ;  /* 0x000000ff10107207 */ /* 0x000fe40000000000 */
[--C-:B-----5:R-:W-:Y:S02]  /*09f0*/  IADD3 R27, PT, PT, R26, R27, R39.reuse ;  /* 0x0000001b1a1b7210 */ /* 0x120fe40007ffe027 */
[----:B------:R-:W-:-:S07]  /*0a00*/  IADD3 R16, PT, PT, R16, R37, R39 ;  /* 0x0000002510107210 */ /* 0x000fce0007ffe027 */
[----:B------:R-:W-:Y:S05]  /*0a10*/  @P1 BRA `(.L_x_3) ;  /* 0x0000000c00f01947 */ /* 0x000fea0003800000 */
[----:B------:R-:W0:Y:S01]  /*0a20*/  LDC.64 R18, c[0x0][0x390] ;  /* 0x0000e400ff127b82 */ /* 0x000e220000000a00 */
[----:B------:R-:W-:-:S05]  /*0a30*/  IMAD.MOV.U32 R26, RZ, RZ, 0x65 ;  /* 0x00000065ff1a7424 */ /* 0x000fca00078e00ff */
[----:B0-----:R0:W-:Y:S01]  /*0a40*/  ST.E.64.STRONG.GPU desc[UR8][R18.64+0x100], R26 ;  /* 0x0001001a12007985 */ /* 0x0011e2000c10fb08 */
[----:B------:R-:W-:Y:S05]  /*0a50*/  BRA `(.L_x_3) ;  /* 0x0000000c00e07947 */ /* 0x000fea0003800000 */
.L_x_2:
        /* <DEDUP_REMOVED lines=20> */
[----:B-----5:R-:W0:Y:S02]  /*0ba0*/  SHFL.UP P0, R39, R24, 0x8, RZ ;  /* 0x0500000018277989 */ /* 0x020e2400000000ff */
[----:B0-----:R-:W-:-:S05]  /*0bb0*/  @P0 IMAD.IADD R39, R24, 0x1, R39 ;  /* 0x0000000118270824 */ /* 0x001fca00078e0227 */
[----:B------:R-:W0:Y:S02]  /*0bc0*/  SHFL.UP P0, R42, R39, 0x10, RZ ;  /* 0x06000000272a7989 */ /* 0x000e2400000000ff */
[----:B0-----:R-:W-:Y:S01]  /*0bd0*/  @P0 IMAD.IADD R42, R39, 0x1, R42 ;  /* 0x00000001272a0824 */ /* 0x001fe200078e022a */
[----:B------:R-:W-:-:S03]  /*0be0*/  ISETP.NE.AND P0, PT, R40, 0x2, PT ;  /* 0x000000022800780c */ /* 0x000fc60003f05270 */
[----:B------:R-:W-:Y:S01]  /*0bf0*/  IMAD.IADD R37, R42, 0x1, -R37 ;  /* 0x000000012a257824 */ /* 0x000fe200078e0a25 */
[----:B------:R-:W-:Y:S01]  /*0c00*/  @!P1 STS [R41+0x10], R42 ;  /* 0x0000102a29009388 */ /* 0x000fe20000000800 */
[----:B------:R-:W-:Y:S01]  /*0c10*/  BAR.SYNC.DEFER_BLOCKING 0x0 ;  /* 0x0000000000007b1d */ /* 0x000fe20000010000 */
[----:B------:R-:W-:-:S05]  /*0c20*/  ISETP.NE.AND P1, PT, R40, 0x9, PT ;  /* 0x000000092800780c */ /* 0x000fca0003f25270 */
[----:B------:R-:W0:Y:S04]  /*0c30*/  LDS.128 R16, [UR4+0x10] ;  /* 0x00001004ff107984 */ /* 0x000e280008000c00 */
[----:B------:R-:W1:Y:S04]  /*0c40*/  LDS.128 R20, [UR4+0x20] ;  /* 0x00002004ff147984 */ /* 0x000e680008000c00 */
[----:B------:R-:W2:Y:S01]  /*0c50*/  LDS.128 R24, [UR4+0x30] ;  /* 0x00003004ff187984 */ /* 0x000ea20008000c00 */
[----:B0-----:R-:W-:-:S04]  /*0c60*/  IMAD.IADD R17, R16, 0x1, R17 ;  /* 0x0000000110117824 */ /* 0x001fc800078e0211 */
[----:B------:R-:W-:Y:S01]  /*0c70*/  IMAD.IADD R18, R18, 0x1, R17 ;  /* 0x0000000112127824 */ /* 0x000fe200078e0211 */
[----:B------:R-:W-:Y:S02]  /*0c80*/  SEL R16, R17, R16, !P0 ;  /* 0x0000001011107207 */ /* 0x000fe40004000000 */
[----:B------:R-:W-:Y:S01]  /*0c90*/  ISETP.NE.AND P0, PT, R40, 0x3, PT ;  /* 0x000000032800780c */ /* 0x000fe20003f05270 */
[----:B------:R-:W-:Y:S01]  /*0ca0*/  IMAD.IADD R19, R19, 0x1, R18 ;  /* 0x0000000113137824 */ /* 0x000fe200078e0212 */
[----:B------:R-:W-:Y:S02]  /*0cb0*/  SEL R17, R37, RZ, P2 ;  /* 0x000000ff25117207 */ /* 0x000fe40001000000 */
        /* <DEDUP_REMOVED lines=16> */
[----:B------:R-:W-:-:S03]  /*0dc0*/  ISETP.NE.AND P0, PT, R40, 0x8, PT ;  /* 0x000000082800780c */ /* 0x000fc60003f05270 */
[----:B------:R-:W-:Y:S01]  /*0dd0*/  IMAD.IADD R27, R27, 0x1, R26 ;  /* 0x000000011b1b7824 */ /* 0x000fe200078e021a */
[----:B------:R-:W-:Y:S02]  /*0de0*/  SEL R16, R23, R16, !P0 ;  /* 0x0000001017107207 */ /* 0x000fe40004000000 */
[----:B------:R-:W-:Y:S02]  /*0df0*/  ISETP.NE.AND P0, PT, R40, 0xa, PT ;  /* 0x0000000a2800780c */ /* 0x000fe40003f05270 */
[----:B------:R-:W-:Y:S02]  /*0e00*/  SEL R16, R24, R16, !P1 ;  /* 0x0000001018107207 */ /* 0x000fe40004800000 */
[----:B------:R-:W-:Y:S02]  /*0e10*/  ISETP.NE.AND P1, PT, R40, 0xb, PT ;  /* 0x0000000b2800780c */ /* 0x000fe40003f25270 */
[----:B------:R-:W-:Y:S02]  /*0e20*/  SEL R16, R25, R16, !P0 ;  /* 0x0000001019107207 */ /* 0x000fe40004000000 */
[----:B------:R-:W-:-:S02]  /*0e30*/  ISETP.GT.U32.AND P0, PT, R49, 0x1f, PT ;  /* 0x0000001f3100780c */ /* 0x000fc40003f04070 */
[----:B------:R-:W-:Y:S02]  /*0e40*/  SEL R16, R26, R16, !P1 ;  /* 0x000000101a107207 */ /* 0x000fe40004800000 */
[----:B------:R-:W-:-:S03]  /*0e50*/  ISETP.GE.U32.AND P1, PT, R49, 0x20, PT ;  /* 0x000000203100780c */ /* 0x000fc60003f26070 */
[----:B------:R-:W-:-:S05]  /*0e60*/  IMAD.IADD R16, R16, 0x1, R17 ;  /* 0x0000000110107824 */ /* 0x000fca00078e0211 */
[----:B------:R-:W-:Y:S01]  /*0e70*/  SEL R46, R37, R16, !P1 ;  /* 0x00000010252e7207 */ /* 0x000fe20004800000 */
[----:B------:R-:W-:Y:S06]  /*0e80*/  @P0 BRA `(.L_x_4) ;  /* 0x0000000800b00947 */ /* 0x000fec0003800000 */
[----:B------:R-:W0:Y:S01]  /*0e90*/  LDC.64 R16, c[0x0][0x390] ;  /* 0x0000e400ff107b82 */ /* 0x000e220000000a00 */
[----:B------:R-:W-:Y:S02]  /*0ea0*/  ISETP.NE.AND P1, PT, R49, RZ, PT ;  /* 0x000000ff3100720c */ /* 0x000fe40003f25270 */
[----:B------:R-:W-:-:S05]  /*0eb0*/  LOP3.LUT R21, RZ, R49, RZ, 0x33, !PT ;  /* 0x00000031ff157212 */ /* 0x000fca00078e33ff */
[----:B------:R-:W-:-:S06]  /*0ec0*/  IMAD.IADD R21, R38, 0x1, R21 ;  /* 0x0000000126157824 */ /* 0x000fcc00078e0215 */
[----:B------:R-:W-:Y:S01]  /*0ed0*/  @!P1 IMAD.MOV.U32 R26, RZ, RZ, 0x64 ;  /* 0x00000064ff1a9424 */ /* 0x000fe200078e00ff */
[----:B------:R1:W-:Y:S01]  /*0ee0*/  @!P1 STS [UR4+0xc], R27 ;  /* 0x00000c1bff009988 */ /* 0x0003e20008000804 */
[----:B0-----:R-:W-:-:S04]  /*0ef0*/  IMAD.WIDE R24, R38, 0x8, R16 ;  /* 0x0000000826187825 */ /* 0x001fc800078e0210 */
[----:B------:R-:W-:Y:S01]  /*0f00*/  IMAD.WIDE R16, R21, 0x8, R16 ;  /* 0x0000000815107825 */ /* 0x000fe200078e0210 */
[----:B------:R1:W-:Y:S01]  /*0f10*/  @!P1 ST.E.64.STRONG.GPU desc[UR8][R24.64+0x100], R26 ;  /* 0x0001001a18009985 */ /* 0x0003e2000c10fb08 */
[----:B------:R-:W-:Y:S05]  /*0f20*/  NANOSLEEP 0x33e ;  /* 0x0000033e0000795d */ /* 0x000fea0003800000 */
[----:B------:R-:W2:Y:S01]  /*0f30*/  LD.E.64.STRONG.GPU R40, desc[UR8][R16.64+0x100] ;  /* 0x0001000810287980 */ /* 0x000ea2000c10fb00 */
[----:B------:R-:W-:Y:S01]  /*0f40*/  UMOV UR5, 0xffffffff ;  /* 0xffffffff00057882 */ /* 0x000fe20000000000 */
[----:B--2---:R-:W-:Y:S02]  /*0f50*/  ISETP.NE.AND P0, PT, R40, 0x63, PT ;  /* 0x000000632800780c */ /* 0x004fe40003f05270 */
[----:B-1----:R-:W-:Y:S11]  /*0f60*/  BRA.DIV UR5, `(.L_x_5) ;  /* 0x00000036053c7947 */ /* 0x002ff6000b800000 */
[----:B------:R-:W-:-:S13]  /*0f70*/  VOTE.ANY P0, !P0 ;  /* 0x0000000000ff7806 */ /* 0x000fda0004000100 */
.L_x_34:
[----:B------:R-:W-:Y:S05]  /*0f80*/  @!P0 BRA `(.L_x_6) ;  /* 0x0000000000748947 */ /* 0x000fea0003800000 */
[----:B------:R-:W-:-:S07]  /*0f90*/  IMAD.MOV.U32 R20, RZ, RZ, 0x3b8 ;  /* 0x000003b8ff147424 */ /* 0x000fce00078e00ff */
.L_x_8:
[----:B------:R-:W-:Y:S02]  /*0fa0*/  VIADD R23, R20, 0x1 ;  /* 0x0000000114177836 */ /* 0x000fe40000000000 */
[----:B------:R-:W-:Y:S02]  /*0fb0*/  IMAD R38, R38, 0x41a7, RZ ;  /* 0x000041a726267824 */ /* 0x000fe400078e02ff */
[----:B------:R-:W0:Y:S01]  /*0fc0*/  I2F.U32.RP R22, R23 ;  /* 0x0000001700167306 */ /* 0x000e220000209000 */
[----:B------:R-:W-:Y:S01]  /*0fd0*/  IMAD.MOV R37, RZ, RZ, -R23 ;  /* 0x000000ffff257224 */ /* 0x000fe200078e0a17 */
[----:B------:R-:W-:Y:S02]  /*0fe0*/  ISETP.NE.U32.AND P2, PT, R23, RZ, PT ;  /* 0x000000ff1700720c */ /* 0x000fe40003f45070 */
[----:B------:R-:W-:-:S04]  /*0ff0*/  LOP3.LUT R38, R38, 0x7fffffff, RZ, 0xc0, !PT ;  /* 0x7fffffff26267812 */ /* 0x000fc800078ec0ff */
[----:B0-----:R-:W0:Y:S02]  /*1000*/  MUFU.RCP R22, R22 ;  /* 0x0000001600167308 */ /* 0x001e240000001000 */
[----:B0-----:R-:W-:-:S06]  /*1010*/  VIADD R18, R22, 0xffffffe ;  /* 0x0ffffffe16127836 */ /* 0x001fcc0000000000 */
[----:B------:R0:W1:Y:S02]  /*1020*/  F2I.FTZ.U32.TRUNC.NTZ R19, R18 ;  /* 0x0000001200137305 */ /* 0x000064000021f000 */
[----:B0-----:R-:W-:Y:S02]  /*1030*/  IMAD.MOV.U32 R18, RZ, RZ, RZ ;  /* 0x000000ffff127224 */ /* 0x001fe400078e00ff */
[----:B-1----:R-:W-:-:S04]  /*1040*/  IMAD R37, R37, R19, RZ ;  /* 0x0000001325257224 */ /* 0x002fc800078e02ff */
[----:B------:R-:W-:-:S06]  /*1050*/  IMAD.HI.U32 R19, R19, R37, R18 ;  /* 0x0000002513137227 */ /* 0x000fcc00078e0012 */
[----:B------:R-:W-:-:S04]  /*1060*/  IMAD.HI.U32 R19, R19, R38, RZ ;  /* 0x0000002613137227 */ /* 0x000fc800078e00ff */
[----:B------:R-:W-:-:S04]  /*1070*/  IMAD.MOV R19, RZ, RZ, -R19 ;  /* 0x000000ffff137224 */ /* 0x000fc800078e0a13 */
[----:B------:R-:W-:-:S05]  /*1080*/  IMAD R22, R23, R19, R38 ;  /* 0x0000001317167224 */ /* 0x000fca00078e0226 */
[----:B------:R-:W-:-:S13]  /*1090*/  ISETP.GE.U32.AND P0, PT, R22, R23, PT ;  /* 0x000000171600720c */ /* 0x000fda0003f06070 */
[----:B------:R-:W-:-:S05]  /*10a0*/  @P0 IMAD.IADD R22, R22, 0x1, -R23 ;  /* 0x0000000116160824 */ /* 0x000fca00078e0a17 */
[----:B------:R-:W-:-:S13]  /*10b0*/  ISETP.GE.U32.AND P0, PT, R22, R23, PT ;  /* 0x000000171600720c */ /* 0x000fda0003f06070 */
[----:B------:R-:W-:Y:S01]  /*10c0*/  @P0 IMAD.IADD R22, R22, 0x1, -R23 ;  /* 0x0000000116160824 */ /* 0x000fe200078e0a17 */
[----:B------:R-:W-:-:S04]  /*10d0*/  @!P2 LOP3.LUT R22, RZ, R23, RZ, 0x33, !PT ;  /* 0x00000017ff16a212 */ /* 0x000fc800078e33ff */
[----:B------:R-:W-:Y:S05]  /*10e0*/  NANOSLEEP R22 ;  /* 0x000000160000735d */ /* 0x000fea0003800000 */
[----:B------:R-:W2:Y:S01]  /*10f0*/  LD.E.64.STRONG.GPU R40, desc[UR8][R16.64+0x100] ;  /* 0x0001000810287980 */ /* 0x000ea2000c10fb00 */
[----:B------:R-:W-:Y:S01]  /*1100*/  UMOV UR5, 0xffffffff ;  /* 0xffffffff00057882 */ /* 0x000fe20000000000 */
[----:B------:R-:W-:Y:S02]  /*1110*/  SHF.R.U32.HI R20, RZ, 0x1, R20 ;  /* 0x00000001ff147819 */ /* 0x000fe40000011614 */
[----:B--2---:R-:W-:Y:S01]  /*1120*/  ISETP.NE.AND P0, PT, R40, 0x63, PT ;  /* 0x000000632800780c */ /* 0x004fe20003f05270 */
[----:B------:R-:W-:-:S12]  /*1130*/  BRA.DIV UR5, `(.L_x_7) ;  /* 0x0000003205e87947 */ /* 0x000fd8000b800000 */
[----:B------:R-:W-:-:S13]  /*1140*/  VOTE.ANY P0, !P0 ;  /* 0x0000000000ff7806 */ /* 0x000fda0004000100 */
.L_x_37:
[----:B------:R-:W-:Y:S05]  /*1150*/  @P0 BRA `(.L_x_8) ;  /* 0xfffffffc00900947 */ /* 0x000fea000383ffff */
.L_x_6:
[----:B------:R-:W-:Y:S01]  /*1160*/  UMOV UR5, 0xffffffff ;  /* 0xffffffff00057882 */ /* 0x000fe20000000000 */
[----:B------:R-:W-:Y:S02]  /*1170*/  ISETP.NE.AND P0, PT, R40, 0x65, PT ;  /* 0x000000652800780c */ /* 0x000fe40003f05270 */
[----:B------:R-:W-:Y:S11]  /*1180*/  BRA.DIV UR5, `(.L_x_9) ;  /* 0x0000003205f47947 */ /* 0x000ff6000b800000 */
[----:B------:R-:W0:Y:S01]  /*1190*/  S2R R48, SR_GEMASK ;  /* 0x0000000000307919 */ /* 0x000e220000003c00 */
[----:B------:R-:W-:Y:S01]  /*11a0*/  VOTE.ANY R19, PT, !P0 ;  /* 0x0000000000137806 */ /* 0x000fe200040e0100 */
[C---:B------:R-:W-:Y:S01]  /*11b0*/  VIADD R22, R47.reuse, 0x2 ;  /* 0x000000022f167836 */ /* 0x040fe20000000000 */
[----:B------:R-:W1:Y:S01]  /*11c0*/  LDC.64 R42, c[0x0][0x390] ;  /* 0x0000e400ff2a7b82 */ /* 0x000e620000000a00 */
[C---:B------:R-:W-:Y:S02]  /*11d0*/  VIADD R23, R47.reuse, 0x4 ;  /* 0x000000042f177836 */ /* 0x040fe40000000000 */
[----:B------:R-:W-:Y:S01]  /*11e0*/  VIADD R26, R47, 0x8 ;  /* 0x000000082f1a7836 */ /* 0x000fe20000000000 */
[----:B-1----:R-:W-:Y:S02]  /*11f0*/  IADD3 R42, P3, PT, R42, 0x100, RZ ;  /* 0x000001002a2a7810 */ /* 0x002fe40007f7e0ff */
[----:B0-----:R-:W-:-:S03]  /*1200*/  LOP3.LUT R19, R19, 0x80000000, R48, 0xec, !PT ;  /* 0x8000000013137812 */ /* 0x001fc600078eec30 */
[----:B------:R-:W-:Y:S02]  /*1210*/  IMAD.X R43, RZ, RZ, R43, P3 ;  /* 0x000000ffff2b7224 */ /* 0x000fe400018e062b */
[----:B------:R-:W-:-:S05]  /*1220*/  VIADD R16, R19, 0xffffffff ;  /* 0xffffffff13107836 */ /* 0x000fca0000000000 */
[----:B------:R-:W-:-:S06]  /*1230*/  LOP3.LUT R16, R19, R16, RZ, 0xc, !PT ;  /* 0x0000001013107212 */ /* 0x000fcc00078e0cff */
[----:B------:R-:W0:Y:S02]  /*1240*/  POPC R16, R16 ;  /* 0x0000001000107309 */ /* 0x000e240000000000 */
[----:B0-----:R-:W0:Y:S01]  /*1250*/  SHFL.DOWN PT, R20, R41, 0x1, R16 ;  /* 0x0820000029147989 */ /* 0x001e2200000e0010 */
[----:B------:R-:W-:-:S04]  /*1260*/  ISETP.GE.AND P0, PT, R47, R16, PT ;  /* 0x000000102f00720c */ /* 0x000fc80003f06270 */
[----:B0-----:R-:W-:Y:S02]  /*1270*/  SEL R20, R20, RZ, !P0 ;  /* 0x000000ff14147207 */ /* 0x001fe40004000000 */
[----:B------:R-:W-:-:S03]  /*1280*/  ISETP.GT.AND P0, PT, R22, R16, PT ;  /* 0x000000101600720c */ /* 0x000fc60003f04270 */
[----:B------:R-:W-:-:S05]  /*1290*/  IMAD.IADD R37, R20, 0x1, R41 ;  /* 0x0000000114257824 */ /* 0x000fca00078e0229 */
[----:B------:R-:W0:Y:S02]  /*12a0*/  SHFL.DOWN PT, R20, R37, 0x2, R16 ;  /* 0x0840000025147989 */ /* 0x000e2400000e0010 */
[----:B0-----:R-:W-:Y:S02]  /*12b0*/  SEL R20, R20, RZ, !P0 ;  /* 0x000000ff14147207 */ /* 0x001fe40004000000 */
[----:B------:R-:W-:-:S03]  /*12c0*/  ISETP.GT.AND P0, PT, R23, R16, PT ;  /* 0x000000101700720c */ /* 0x000fc60003f04270 */
[----:B------:R-:W-:Y:S02]  /*12d0*/  IMAD.IADD R39, R37, 0x1, R20 ;  /* 0x0000000125277824 */ /* 0x000fe400078e0214 */
[----:B------:R-:W-:-:S03]  /*12e0*/  VIADD R37, R47, 0x10 ;  /* 0x000000102f257836 */ /* 0x000fc60000000000 */
[----:B------:R-:W0:Y:S02]  /*12f0*/  SHFL.DOWN PT, R20, R39, 0x4, R16 ;  /* 0x0880000027147989 */ /* 0x000e2400000e0010 */
[-C--:B------:R-:W-:Y:S02]  /*1300*/  ISETP.GT.AND P2, PT, R37, R16.reuse, PT ;  /* 0x000000102500720c */ /* 0x080fe40003f44270 */
[----:B0-----:R-:W-:Y:S02]  /*1310*/  SEL R20, R20, RZ, !P0 ;  /* 0x000000ff14147207 */ /* 0x001fe40004000000 */
[----:B------:R-:W-:-:S03]  /*1320*/  ISETP.GT.AND P0, PT, R26, R16, PT ;  /* 0x000000101a00720c */ /* 0x000fc60003f04270 */
[----:B------:R-:W-:-:S05]  /*1330*/  IMAD.IADD R51, R39, 0x1, R20 ;  /* 0x0000000127337824 */ /* 0x000fca00078e0214 */
[----:B------:R-:W0:Y:S02]  /*1340*/  SHFL.DOWN PT, R20, R51, 0x8, R16 ;  /* 0x0900000033147989 */ /* 0x000e2400000e0010 */
[----:B0-----:R-:W-:Y:S02]  /*1350*/  SEL R20, R20, RZ, !P0 ;  /* 0x000000ff14147207 */ /* 0x001fe40004000000 */
[----:B------:R-:W-:-:S03]  /*1360*/  ISETP.NE.AND P0, PT, R40, 0x65, PT ;  /* 0x000000652800780c */ /* 0x000fc60003f05270 */
[----:B------:R-:W-:-:S05]  /*1370*/  IMAD.IADD R41, R51, 0x1, R20 ;  /* 0x0000000133297824 */ /* 0x000fca00078e0214 */
[----:B------:R-:W0:Y:S05]  /*1380*/  SHFL.DOWN PT, R20, R41, 0x10, R16 ;  /* 0x0a00000029147989 */ /* 0x000e2a00000e0010 */
[----:B------:R-:W-:Y:S02]  /*1390*/  VOTE.ALL P0, P0 ;  /* 0x0000000000ff7806 */ /* 0x000fe40000000000 */
[----:B0-----:R-:W-:-:S05]  /*13a0*/  SEL R20, R20, RZ, !P2 ;  /* 0x000000ff14147207 */ /* 0x001fca0005000000 */
[----:B------:R-:W-:-:S07]  /*13b0*/  IMAD.IADD R39, R41, 0x1, R20 ;  /* 0x0000000129277824 */ /* 0x000fce00078e0214 */
.L_x_46:
[----:B------:R-:W-:Y:S05]  /*13c0*/  @!P0 BRA `(.L_x_10) ;  /* 0x0000000400248947 */ /* 0x000fea0003800000 */
[----:B------:R-:W-:-:S07]  /*13d0*/  IMAD.MOV.U32 R44, RZ, RZ, 0x3b8 ;  /* 0x000003b8ff2c7424 */ /* 0x000fce00078e00ff */
.L_x_16:
[----:B------:R-:W-:Y:S02]  /*13e0*/  IMAD.MOV.U32 R16, RZ, RZ, R42 ;  /* 0x000000ffff107224 */ /* 0x000fe400078e002a */
[----:B------:R-:W-:Y:S02]  /*13f0*/  IMAD.MOV.U32 R17, RZ, RZ, R43 ;  /* 0x000000ffff117224 */ /* 0x000fe400078e002b */
[----:B------:R-:W-:-:S05]  /*1400*/  IMAD.WIDE R16, R21, 0x8, R16 ;  /* 0x0000000815107825 */ /* 0x000fca00078e0210 */
[----:B------:R-:W2:Y:S01]  /*1410*/  LD.E.64.STRONG.GPU R40, desc[UR8][R16.64+-0x100] ;  /* 0xffff000810287980 */ /* 0x000ea2000c10fb00 */
[----:B------:R-:W-:Y:S05]  /*1420*/  YIELD ;  /* 0x0000000000007946 */ /* 0x000fea0003800000 */
[----:B------:R-:W-:Y:S01]  /*1430*/  UMOV UR5, 0xffffffff ;  /* 0xffffffff00057882 */ /* 0x000fe20000000000 */
[----:B------:R-:W-:Y:S02]  /*1440*/  SHF.R.U32.HI R44, RZ, 0x1, R44 ;  /* 0x00000001ff2c7819 */ /* 0x000fe4000001162c */
[----:B--2---:R-:W-:Y:S01]  /*1450*/  ISETP.NE.AND P0, PT, R40, 0x63, PT ;  /* 0x000000632800780c */ /* 0x004fe20003f05270 */
[----:B------:R-:W-:-:S12]  /*1460*/  BRA.DIV UR5, `(.L_x_11) ;  /* 0x0000003605407947 */ /* 0x000fd8000b800000 */
[----:B------:R-:W-:-:S13]  /*1470*/  VOTE.ANY P0, !P0 ;  /* 0x0000000000ff7806 */ /* 0x000fda0004000100 */
.L_x_49:
[----:B------:R-:W-:Y:S05]  /*1480*/  @!P0 BRA `(.L_x_12) ;  /* 0x0000000000748947 */ /* 0x000fea0003800000 */
[----:B------:R-:W-:-:S07]  /*1490*/  IMAD.MOV.U32 R20, RZ, RZ, R44 ;  /* 0x000000ffff147224 */ /* 0x000fce00078e002c */
.L_x_14:
        /* <DEDUP_REMOVED lines=27> */
.L_x_52:
[----:B------:R-:W-:Y:S05]  /*1650*/  @P0 BRA `(.L_x_14) ;  /* 0xfffffffc00900947 */ /* 0x000fea000383ffff */
.L_x_12:
[----:B------:R-:W-:Y:S01]  /*1660*/  UMOV UR5, 0xffffffff ;  /* 0xffffffff00057882 */ /* 0x000fe20000000000 */
[----:B------:R-:W-:Y:S02]  /*1670*/  ISETP.NE.AND P0, PT, R40, 0x65, PT ;  /* 0x000000652800780c */ /* 0x000fe40003f05270 */
[----:B------:R-:W-:Y:S11]  /*1680*/  BRA.DIV UR5, `(.L_x_15) ;  /* 0x0000003205f87947 */ /* 0x000ff6000b800000 */
[----:B------:R-:W-:Y:S01]  /*1690*/  VOTE.ANY R19, PT, !P0 ;  /* 0x0000000000137806 */ /* 0x000fe200040e0100 */
[----:B------:R-:W-:-:S03]  /*16a0*/  VIADD R21, R21, 0xffffffe0 ;  /* 0xffffffe015157836 */ /* 0x000fc60000000000 */
[----:B------:R-:W-:-:S05]  /*16b0*/  LOP3.LUT R19, R19, 0x80000000, R48, 0xec, !PT ;  /* 0x8000000013137812 */ /* 0x000fca00078eec30 */
[----:B------:R-:W-:-:S05]  /*16c0*/  VIADD R16, R19, 0xffffffff ;  /* 0xffffffff13107836 */ /* 0x000fca0000000000 */
[----:B------:R-:W-:-:S06]  /*16d0*/  LOP3.LUT R16, R19, R16, RZ, 0xc, !PT ;  /* 0x0000001013107212 */ /* 0x000fcc00078e0cff */
[----:B------:R-:W0:Y:S02]  /*16e0*/  POPC R16, R16 ;  /* 0x0000001000107309 */ /* 0x000e240000000000 */
[----:B0-----:R-:W0:Y:S01]  /*16f0*/  SHFL.DOWN PT, R20, R41, 0x1, R16 ;  /* 0x0820000029147989 */ /* 0x001e2200000e0010 */
[-C--:B------:R-:W-:Y:S02]  /*1700*/  ISETP.GE.AND P0, PT, R47, R16.reuse, PT ;  /* 0x000000102f00720c */ /* 0x080fe40003f06270 */
[-C--:B------:R-:W-:Y:S02]  /*1710*/  ISETP.GT.AND P2, PT, R37, R16.reuse, PT ;  /* 0x000000102500720c */ /* 0x080fe40003f44270 */
[----:B0-----:R-:W-:Y:S02]  /*1720*/  SEL R20, R20, RZ, !P0 ;  /* 0x000000ff14147207 */ /* 0x001fe40004000000 */
[----:B------:R-:W-:-:S03]  /*1730*/  ISETP.GT.AND P0, PT, R22, R16, PT ;  /* 0x000000101600720c */ /* 0x000fc60003f04270 */
[----:B------:R-:W-:-:S05]  /*1740*/  IMAD.IADD R51, R20, 0x1, R41 ;  /* 0x0000000114337824 */ /* 0x000fca00078e0229 */
[----:B------:R-:W0:Y:S02]  /*1750*/  SHFL.DOWN PT, R20, R51, 0x2, R16 ;  /* 0x0840000033147989 */ /* 0x000e2400000e0010 */
        /* <DEDUP_REMOVED lines=13> */
[----:B0-----:R-:W-:-:S04]  /*1830*/  SEL R20, R20, RZ, !P2 ;  /* 0x000000ff14147207 */ /* 0x001fc80005000000 */
[----:B------:R-:W-:-:S07]  /*1840*/  IADD3 R39, PT, PT, R50, R20, R39 ;  /* 0x0000001432277210 */ /* 0x000fce0007ffe027 */
.L_x_61:
[----:B------:R-:W-:Y:S05]  /*1850*/  @P0 BRA `(.L_x_16) ;  /* 0xfffffff800e00947 */ /* 0x000fea000383ffff */
.L_x_10:
[----:B------:R-:W-:Y:S01]  /*1860*/  ISETP.NE.AND P0, PT, R47, RZ, PT ;  /* 0x000000ff2f00720c */ /* 0x000fe20003f05270 */
[----:B------:R-:W0:Y:S01]  /*1870*/  @!P1 S2R R17, SR_CgaCtaId ;  /* 0x0000000000119919 */ /* 0x000e220000008800 */
[----:B------:R-:W-:Y:S01]  /*1880*/  @!P1 MOV R16, 0x400 ;  /* 0x0000040000109802 */ /* 0x000fe20000000f00 */
[----:B------:R-:W-:Y:S02]  /*1890*/  @!P1 IMAD.IADD R27, R27, 0x1, R39 ;  /* 0x000000011b1b9824 */ /* 0x000fe400078e0227 */
[----:B------:R-:W-:-:S05]  /*18a0*/  @!P1 IMAD.MOV.U32 R26, RZ, RZ, 0x65 ;  /* 0x00000065ff1a9424 */ /* 0x000fca00078e00ff */
[----:B------:R1:W-:Y:S03]  /*18b0*/  @!P1 ST.E.64.STRONG.GPU desc[UR8][R24.64+0x100], R26 ;  /* 0x0001001a18009985 */ /* 0x0003e6000c10fb08 */
[----:B------:R-:W-:Y:S01]  /*18c0*/  @!P0 MOV R19, 0x400 ;  /* 0x0000040000138802 */ /* 0x000fe20000000f00 */
[----:B------:R-:W2:Y:S01]  /*18d0*/  @!P0 S2R R20, SR_CgaCtaId ;  /* 0x0000000000148919 */ /* 0x000ea20000008800 */
[----:B0-----:R-:W-:Y:S01]  /*18e0*/  @!P1 LEA R18, R17, R16, 0x18 ;  /* 0x0000001011129211 */ /* 0x001fe200078ec0ff */
[----:B------:R-:W-:Y:S02]  /*18f0*/  IMAD.MOV.U32 R16, RZ, RZ, R46 ;  /* 0x000000ffff107224 */ /* 0x000fe400078e002e */
[----:B------:R-:W-:Y:S02]  /*1900*/  @!P0 IMAD.MOV.U32 R16, RZ, RZ, R39 ;  /* 0x000000ffff108224 */ /* 0x000fe400078e0027 */
[----:B------:R1:W-:Y:S04]  /*1910*/  @!P1 STS [R18+0x8], R27 ;  /* 0x0000081b12009388 */ /* 0x0003e80000000800 */
[----:B------:R1:W-:Y:S01]  /*1920*/  @!P1 STS [R18+0x4], R39 ;  /* 0x0000042712009388 */ /* 0x0003e20000000800 */
[----:B--2---:R-:W-:-:S05]  /*1930*/  @!P0 LEA R20, R20, R19, 0x18 ;  /* 0x0000001314148211 */ /* 0x004fca00078ec0ff */
[----:B------:R1:W-:Y:S02]  /*1940*/  @!P0 STS [R20+0x4c], R39 ;  /* 0x00004c2714008388 */ /* 0x0003e40000000800 */
.L_x_4:
[----:B------:R-:W-:Y:S05]  /*1950*/  WARPSYNC.ALL ;  /* 0x0000000000007948 */ /* 0x000fea0003800000 */
[----:B------:R-:W0:Y:S08]  /*1960*/  S2UR UR6, SR_CgaCtaId ;  /* 0x00000000000679c3 */ /* 0x000e300000008800 */
[----:B------:R-:W-:Y:S01]  /*1970*/  BAR.SYNC.DEFER_BLOCKING 0x0 ;  /* 0x0000000000007b1d */ /* 0x000fe20000010000 */
[----:B------:R-:W-:-:S05]  /*1980*/  ISETP.NE.AND P0, PT, R49, RZ, PT ;  /* 0x000000ff3100720c */ /* 0x000fca0003f05270 */
[----:B------:R-:W-:Y:S02]  /*1990*/  UMOV UR5, 0x400 ;  /* 0x0000040000057882 */ /* 0x000fe40000000000 */
[----:B0-----:R-:W-:-:S09]  /*19a0*/  ULEA UR5, UR6, UR5, 0x18 ;  /* 0x0000000506057291 */ /* 0x001fd2000f8ec0ff */
[----:B------:R-:W0:Y:S02]  /*19b0*/  LDS R17, [UR5+0x4c] ;  /* 0x00004c05ff117984 */ /* 0x000e240008000800 */
[----:B0-----:R-:W-:-:S05]  /*19c0*/  SEL R17, R17, RZ, P0 ;  /* 0x000000ff11117207 */ /* 0x001fca0000000000 */
[----:B------:R-:W-:-:S07]  /*19d0*/  IMAD.IADD R16, R17, 0x1, R16 ;  /* 0x0000000111107824 */ /* 0x000fce00078e0210 */
.L_x_3:
[----:B------:R-:W-:Y:S05]  /*19e0*/  BSYNC.RECONVERGENT B0 ;  /* 0x0000000000007941 */ /* 0x000fea0003800200 */
.L_x_1:
[----:B------:R-:W-:Y:S01]  /*19f0*/  IMAD.IADD R17, R4, 0x1, R16 ;  /* 0x0000000104117824 */ /* 0x000fe200078e0210 */
[----:B------:R-:W-:Y:S03]  /*1a00*/  BAR.SYNC.DEFER_BLOCKING 0x0 ;  /* 0x0000000000007b1d */ /* 0x000fe60000010000 */
[----:B------:R-:W-:-:S03]  /*1a10*/  IMAD.IADD R4, R5, 0x1, R17 ;  /* 0x0000000105047824 */ /* 0x000fc600078e0211 */
[----:B------:R-:W2:Y:S01]  /*1a20*/  LDCU.64 UR6, c[0x0][0x388] ;  /* 0x00007100ff0677ac */ /* 0x000ea20008000a00 */
[----:B------:R-:W-:-:S04]  /*1a30*/  IMAD.IADD R5, R6, 0x1, R4 ;  /* 0x0000000106057824 */ /* 0x000fc800078e0204 */
[----:B------:R-:W-:-:S04]  /*1a40*/  IMAD.IADD R6, R7, 0x1, R5 ;  /* 0x0000000107067824 */ /* 0x000fc800078e0205 */
[----:B------:R-:W-:-:S04]  /*1a50*/  IMAD.IADD R7, R8, 0x1, R6 ;  /* 0x0000000108077824 */ /* 0x000fc800078e0206 */
[----:B------:R-:W-:-:S04]  /*1a60*/  IMAD.IADD R8, R9, 0x1, R7 ;  /* 0x0000000109087824 */ /* 0x000fc800078e0207 */
[----:B------:R-:W-:Y:S01]  /*1a70*/  IMAD.IADD R9, R10, 0x1, R8 ;  /* 0x000000010a097824 */ /* 0x000fe200078e0208 */
[----:B------:R-:W-:Y:S03]  /*1a80*/  STS.64 [R0], R16 ;  /* 0x0000001000007388 */ /* 0x000fe60000000a00 */
[----:B------:R-:W-:Y:S01]  /*1a90*/  IMAD.IADD R10, R11, 0x1, R9 ;  /* 0x000000010b0a7824 */ /* 0x000fe200078e0209 */
[----:B------:R2:W-:Y:S03]  /*1aa0*/  STS.64 [R0+0x8], R4 ;  /* 0x0000080400007388 */ /* 0x0005e60000000a00 */
[----:B------:R-:W-:Y:S01]  /*1ab0*/  IMAD.IADD R11, R12, 0x1, R10 ;  /* 0x000000010c0b7824 */ /* 0x000fe200078e020a */
[----:B------:R-:W-:Y:S03]  /*1ac0*/  STS.64 [R0+0x10], R6 ;  /* 0x0000100600007388 */ /* 0x000fe60000000a00 */
[----:B------:R-:W-:Y:S01]  /*1ad0*/  IMAD.IADD R12, R13, 0x1, R11 ;  /* 0x000000010d0c7824 */ /* 0x000fe200078e020b */
[----:B------:R-:W-:Y:S03]  /*1ae0*/  STS.64 [R0+0x18], R8 ;  /* 0x0000180800007388 */ /* 0x000fe60000000a00 */
[----:B------:R-:W-:Y:S01]  /*1af0*/  IMAD.IADD R13, R14, 0x1, R12 ;  /* 0x000000010e0d7824 */ /* 0x000fe200078e020c */
[----:B------:R-:W-:Y:S01]  /*1b00*/  STS.64 [R0+0x20], R10 ;  /* 0x0000200a00007388 */ /* 0x000fe20000000a00 */
[----:B--2---:R-:W-:-:S02]  /*1b10*/  IADD3 R4, P0, PT, R45, UR6, RZ ;  /* 0x000000062d047c10 */ /* 0x004fc4000ff1e0ff */
[----:B------:R-:W-:Y:S01]  /*1b20*/  IMAD.IADD R14, R15, 0x1, R13 ;  /* 0x000000010f0e7824 */ /* 0x000fe200078e020d */
[----:B------:R-:W-:Y:S01]  /*1b30*/  STS.64 [R0+0x28], R12 ;  /* 0x0000280c00007388 */ /* 0x000fe20000000a00 */
[----:B------:R-:W-:Y:S02]  /*1b40*/  IADD3.X R5, PT, PT, R3, UR7, RZ, P0, !PT ;  /* 0x0000000703057c10 */ /* 0x000fe400087fe4ff */
[----:B------:R-:W-:-:S04]  /*1b50*/  IMAD.IADD R15, R28, 0x1, R14 ;  /* 0x000000011c0f7824 */ /* 0x000fc800078e020e */
[----:B01----:R-:W-:Y:S01]  /*1b60*/  IMAD.IADD R18, R29, 0x1, R15 ;  /* 0x000000011d127824 */ /* 0x003fe200078e020f */
[----:B------:R-:W-:Y:S03]  /*1b70*/  STS.64 [R0+0x30], R14 ;  /* 0x0000300e00007388 */ /* 0x000fe60000000a00 */
[----:B------:R-:W-:-:S04]  /*1b80*/  IMAD.IADD R19, R30, 0x1, R18 ;  /* 0x000000011e137824 */ /* 0x000fc800078e0212 */
[----:B------:R-:W-:Y:S01]  /*1b90*/  IMAD.IADD R20, R31, 0x1, R19 ;  /* 0x000000011f147824 */ /* 0x000fe200078e0213 */
[----:B------:R-:W-:Y:S03]  /*1ba0*/  STS.64 [R0+0x38], R18 ;  /* 0x0000381200007388 */ /* 0x000fe60000000a00 */
[----:B------:R-:W-:-:S04]  /*1bb0*/  IMAD.IADD R21, R32, 0x1, R20 ;  /* 0x0000000120157824 */ /* 0x000fc800078e0214 */
[----:B------:R-:W-:Y:S01]  /*1bc0*/  IMAD.IADD R22, R33, 0x1, R21 ;  /* 0x0000000121167824 */ /* 0x000fe200078e0215 */
[----:B------:R-:W-:Y:S03]  /*1bd0*/  STS.64 [R0+0x40], R20 ;  /* 0x0000401400007388 */ /* 0x000fe60000000a00 */
[----:B------:R-:W-:-:S04]  /*1be0*/  IMAD.IADD R23, R34, 0x1, R22 ;  /* 0x0000000122177824 */ /* 0x000fc800078e0216 */
[----:B------:R-:W-:Y:S01]  /*1bf0*/  IMAD.IADD R24, R35, 0x1, R23 ;  /* 0x0000000123187824 */ /* 0x000fe200078e0217 */
[----:B------:R-:W-:Y:S03]  /*1c00*/  STS.64 [R0+0x48], R22 ;  /* 0x0000481600007388 */ /* 0x000fe60000000a00 */
[----:B------:R-:W-:-:S05]  /*1c10*/  IMAD.IADD R25, R36, 0x1, R24 ;  /* 0x0000000124197824 */ /* 0x000fca00078e0218 */
[----:B------:R-:W-:Y:S01]  /*1c20*/  STS.64 [R0+0x50], R24 ;  /* 0x0000501800007388 */ /* 0x000fe20000000a00 */
[----:B------:R-:W-:-:S03]  /*1c30*/  NOP ;  /* 0x0000000000007918 */ /* 0x000fc60000000000 */
[----:B------:R-:W0:Y:S04]  /*1c40*/  LDS R7, [R2] ;  /* 0x0000000002077984 */ /* 0x000e280000000800 */
[----:B------:R-:W1:Y:S04]  /*1c50*/  LDS R9, [R2+0x80] ;  /* 0x0000800002097984 */ /* 0x000e680000000800 */
[----:B------:R-:W2:Y:S04]  /*1c60*/  LDS R11, [R2+0x100] ;  /* 0x00010000020b7984 */ /* 0x000ea80000000800 */
[----:B------:R-:W3:Y:S04]  /*1c70*/  LDS R13, [R2+0x180] ;  /* 0x00018000020d7984 */ /* 0x000ee80000000800 */
[----:B------:R-:W4:Y:S04]  /*1c80*/  LDS R15, [R2+0x200] ;  /* 0x00020000020f7984 */ /* 0x000f280000000800 */
[----:B------:R-:W5:Y:S04]  /*1c90*/  LDS R17, [R2+0x280] ;  /* 0x0002800002117984 */ /* 0x000f680000000800 */
        /* <DEDUP_REMOVED lines=16> */
[----:B0-----:R-:W-:Y:S04]  /*1da0*/  STG.E desc[UR8][R4.64], R7 ;  /* 0x0000000704007986 */ /* 0x001fe8000c101908 */
[----:B-1----:R-:W-:Y:S04]  /*1db0*/  STG.E desc[UR8][R4.64+0x80], R9 ;  /* 0x0000800904007986 */ /* 0x002fe8000c101908 */
[----:B--2---:R-:W-:Y:S04]  /*1dc0*/  STG.E desc[UR8][R4.64+0x100], R11 ;  /* 0x0001000b04007986 */ /* 0x004fe8000c101908 */
[----:B---3--:R-:W-:Y:S04]  /*1dd0*/  STG.E desc[UR8][R4.64+0x180], R13 ;  /* 0x0001800d04007986 */ /* 0x008fe8000c101908 */
[----:B----4-:R-:W-:Y:S04]  /*1de0*/  STG.E desc[UR8][R4.64+0x200], R15 ;  /* 0x0002000f04007986 */ /* 0x010fe8000c101908 */
[----:B-----5:R-:W-:Y:S04]  /*1df0*/  STG.E desc[UR8][R4.64+0x280], R17 ;  /* 0x0002801104007986 */ /* 0x020fe8000c101908 */
[----:B------:R-:W-:Y:S04]  /*1e00*/  STG.E desc[UR8][R4.64+0x300], R19 ;  /* 0x0003001304007986 */ /* 0x000fe8000c101908 */
        /* <DEDUP_REMOVED lines=14> */
[----:B------:R-:W-:Y:S01]  /*1ef0*/  STG.E desc[UR8][R4.64+0xa80], R51 ;  /* 0x000a803304007986 */ /* 0x000fe2000c101908 */
[----:B------:R-:W-:Y:S05]  /*1f00*/  EXIT ;  /* 0x000000000000794d */ /* 0x000fea0003800000 */
.L_x_0:
[----:B------:R-:W-:-:S13]  /*1f10*/  ISETP.NE.AND P0, PT, R0, RZ, PT ;  /* 0x000000ff0000720c */ /* 0x000fda0003f05270 */
[----:B------:R-:W-:Y:S05]  /*1f20*/  @!P0 EXIT ;  /* 0x000000000000894d */ /* 0x000fea0003800000 */
[----:B------:R-:W0:Y:S02]  /*1f30*/  LDC.64 R2, c[0x0][0x380] ;  /* 0x0000e000ff027b82 */ /* 0x000e240000000a00 */
[----:B0-----:R-:W-:-:S05]  /*1f40*/  IMAD.WIDE.U32 R2, R5, 0x4, R2 ;  /* 0x0000000405027825 */ /* 0x001fca00078e0002 */
[----:B------:R0:W2:Y:S01]  /*1f50*/  LDG.E R4, desc[UR8][R2.64] ;  /* 0x0000000802047981 */ /* 0x0000a2000c1e1900 */
[----:B------:R-:W3:Y:S02]  /*1f60*/  S2R R13, SR_TID.X ;  /* 0x00000000000d7919 */ /* 0x000ee40000002100 */
[C---:B---3--:R-:W-:Y:S02]  /*1f70*/  LOP3.LUT R5, R13.reuse, 0x1f, RZ, 0xc0, !PT ;  /* 0x0000001f0d057812 */ /* 0x048fe400078ec0ff */
[----:B------:R-:W-:-:S05]  /*1f80*/  LOP3.LUT R6, R13, 0x3e0, RZ, 0xc0, !PT ;  /* 0x000003e00d067812 */ /* 0x000fca00078ec0ff */
[----:B------:R-:W-:-:S04]  /*1f90*/  IMAD R11, R6, 0x16, R5 ;  /* 0x00000016060b7824 */ /* 0x000fc800078e0205 */
[C---:B------:R-:W-:Y:S01]  /*1fa0*/  VIADD R5, R11.reuse, 0x20 ;  /* 0x000000200b057836 */ /* 0x040fe20000000000 */
[C---:B------:R-:W-:Y:S01]  /*1fb0*/  ISETP.GE.U32.AND P6, PT, R11.reuse, R0, PT ;  /* 0x000000000b00720c */ /* 0x040fe20003fc6070 */
[C---:B------:R-:W-:Y:S01]  /*1fc0*/  VIADD R9, R11.reuse, 0xa0 ;  /* 0x000000a00b097836 */ /* 0x040fe20000000000 */
[C---:B0-----:R-:W-:Y:S01]  /*1fd0*/  LEA R2, P1, R11.reuse, R2, 0x2 ;  /* 0x000000020b027211 */ /* 0x041fe200078210ff */
[----:B------:R-:W-:Y:S01]  /*1fe0*/  VIADD R7, R11, 0x80 ;  /* 0x000000800b077836 */ /* 0x000fe20000000000 */
[-C--:B------:R-:W-:Y:S01]  /*1ff0*/  ISETP.GE.U32.AND P5, PT, R5, R0.reuse, PT ;  /* 0x000000000500720c */ /* 0x080fe20003fa6070 */
[----:B------:R-:W-:Y:S01]  /*2000*/  VIADD R5, R11, 0xe0 ;  /* 0x000000e00b057836 */ /* 0x000fe20000000000 */
[-C--:B------:R-:W-:Y:S01]  /*2010*/  ISETP.GE.U32.AND P4, PT, R9, R0.reuse, PT ;  /* 0x000000000900720c */ /* 0x080fe20003f86070 */
[----:B------:R-:W-:Y:S01]  /*2020*/  IMAD.X R3, RZ, RZ, R3, P1 ;  /* 0x000000ffff037224 */ /* 0x000fe200008e0603 */
[-C--:B------:R-:W-:Y:S01]  /*2030*/  ISETP.GE.U32.AND P0, PT, R7, R0.reuse, PT ;  /* 0x000000000700720c */ /* 0x080fe20003f06070 */
[----:B------:R-:W-:Y:S01]  /*2040*/  VIADD R7, R11, 0x120 ;  /* 0x000001200b077836 */ /* 0x000fe20000000000 */
[----:B------:R-:W-:Y:S01]  /*2050*/  ISETP.GE.U32.AND P3, PT, R5, R0, PT ;  /* 0x000000000500720c */ /* 0x000fe20003f66070 */
[----:B------:R-:W-:-:S02]  /*2060*/  VIADD R5, R11, 0x200 ;  /* 0x000002000b057836 */ /* 0x000fc40000000000 */
[----:B------:R-:W-:Y:S01]  /*2070*/  VIADD R9, R11, 0x1c0 ;  /* 0x000001c00b097836 */ /* 0x000fe20000000000 */
[----:B------:R-:W-:-:S04]  /*2080*/  ISETP.GE.U32.AND P2, PT, R7, R0, PT ;  /* 0x000000000700720c */ /* 0x000fc80003f46070 */
[----:B------:R-:W-:Y:S01]  /*2090*/  ISETP.GE.U32.AND P1, PT, R9, R0, PT ;  /* 0x000000000900720c */ /* 0x000fe20003f26070 */
[C---:B------:R-:W-:Y:S02]  /*20a0*/  VIADD R7, R11.reuse, 0x260 ;  /* 0x000002600b077836 */ /* 0x040fe40000000000 */
[C---:B------:R-:W-:Y:S02]  /*20b0*/  VIADD R51, R11.reuse, 0x40 ;  /* 0x000000400b337836 */ /* 0x040fe40000000000 */
[C---:B------:R-:W-:Y:S02]  /*20c0*/  VIADD R50, R11.reuse, 0x60 ;  /* 0x000000600b327836 */ /* 0x040fe40000000000 */
[C---:B------:R-:W-:Y:S02]  /*20d0*/  VIADD R49, R11.reuse, 0xc0 ;  /* 0x000000c00b317836 */ /* 0x040fe40000000000 */
[C---:B------:R-:W-:Y:S02]  /*20e0*/  VIADD R48, R11.reuse, 0x100 ;  /* 0x000001000b307836 */ /* 0x040fe40000000000 */
[----:B------:R-:W-:-:S02]  /*20f0*/  VIADD R47, R11, 0x140 ;  /* 0x000001400b2f7836 */ /* 0x000fc40000000000 */
[C---:B------:R-:W-:Y:S02]  /*2100*/  VIADD R46, R11.reuse, 0x160 ;  /* 0x000001600b2e7836 */ /* 0x040fe40000000000 */
[C---:B------:R-:W-:Y:S02]  /*2110*/  VIADD R45, R11.reuse, 0x180 ;  /* 0x000001800b2d7836 */ /* 0x040fe40000000000 */
[C---:B------:R-:W-:Y:S02]  /*2120*/  VIADD R43, R11.reuse, 0x1a0 ;  /* 0x000001a00b2b7836 */ /* 0x040fe40000000000 */
[C---:B------:R-:W-:Y:S02]  /*2130*/  VIADD R42, R11.reuse, 0x1e0 ;  /* 0x000001e00b2a7836 */ /* 0x040fe40000000000 */
[C---:B------:R-:W-:Y:S02]  /*2140*/  VIADD R41, R11.reuse, 0x240 ;  /* 0x000002400b297836 */ /* 0x040fe40000000000 */
[----:B------:R-:W-:-:S02]  /*2150*/  VIADD R40, R11, 0x2a0 ;  /* 0x000002a00b287836 */ /* 0x000fc40000000000 */
[----:B--2---:R-:W-:Y:S02]  /*2160*/  IMAD.MOV.U32 R16, RZ, RZ, R4 ;  /* 0x000000ffff107224 */ /* 0x004fe400078e0004 */
[----:B------:R-:W2:Y:S01]  /*2170*/  @!P6 LDG.E R4, desc[UR8][R2.64] ;  /* 0x000000080204e981 */ /* 0x000ea2000c1e1900 */
[-C--:B------:R-:W-:Y:S01]  /*2180*/  ISETP.GE.U32.AND P6, PT, R5, R0.reuse, PT ;  /* 0x000000000500720c */ /* 0x080fe20003fc6070 */
[--C-:B------:R-:W-:Y:S02]  /*2190*/  IMAD.MOV.U32 R6, RZ, RZ, R16.reuse ;  /* 0x000000ffff067224 */ /* 0x100fe400078e0010 */
[----:B------:R-:W-:Y:S02]  /*21a0*/  VIADD R5, R11, 0x220 ;  /* 0x000002200b057836 */ /* 0x000fe40000000000 */
[----:B------:R-:W-:Y:S02]  /*21b0*/  IMAD.MOV.U32 R14, RZ, RZ, R16 ;  /* 0x000000ffff0e7224 */ /* 0x000fe400078e0010 */
[----:B------:R-:W3:Y:S01]  /*21c0*/  @!P5 LDG.E R6, desc[UR8][R2.64+0x80] ;  /* 0x000080080206d981 */ /* 0x000ee2000c1e1900 */
[----:B------:R-:W-:Y:S01]  /*21d0*/  ISETP.GE.U32.AND P5, PT, R5, R0, PT ;  /* 0x000000000500720c */ /* 0x000fe20003fa6070 */
[----:B------:R-:W-:-:S02]  /*21e0*/  VIADD R5, R11, 0x280 ;  /* 0x000002800b057836 */ /* 0x000fc40000000000 */
[----:B------:R-:W4:Y:S01]  /*21f0*/  @!P4 LDG.E R14, desc[UR8][R2.64+0x280] ;  /* 0x00028008020ec981 */ /* 0x000f22000c1e1900 */
[--C-:B------:R-:W-:Y:S02]  /*2200*/  IMAD.MOV.U32 R12, RZ, RZ, R16.reuse ;  /* 0x000000ffff0c7224 */ /* 0x100fe400078e0010 */
[-C--:B------:R-:W-:Y:S01]  /*2210*/  ISETP.GE.U32.AND P4, PT, R5, R0.reuse, PT ;  /* 0x000000000500720c */ /* 0x080fe20003f86070 */
[--C-:B------:R-:W-:Y:S02]  /*2220*/  IMAD.MOV.U32 R20, RZ, RZ, R16.reuse ;  /* 0x000000ffff147224 */ /* 0x100fe400078e0010 */
[--C-:B------:R-:W-:Y:S01]  /*2230*/  IMAD.MOV.U32 R24, RZ, RZ, R16.reuse ;  /* 0x000000ffff187224 */ /* 0x100fe200078e0010 */
[----:B------:R-:W4:Y:S01]  /*2240*/  @!P0 LDG.E R12, desc[UR8][R2.64+0x200] ;  /* 0x00020008020c8981 */ /* 0x000f22000c1e1900 */
[--C-:B------:R-:W-:Y:S02]  /*2250*/  IMAD.MOV.U32 R34, RZ, RZ, R16.reuse ;  /* 0x000000ffff227224 */ /* 0x100fe400078e0010 */
[----:B------:R-:W-:Y:S01]  /*2260*/  IMAD.MOV.U32 R5, RZ, RZ, R16 ;  /* 0x000000ffff057224 */ /* 0x000fe200078e0010 */
[----:B------:R-:W4:Y:S01]  /*2270*/  @!P3 LDG.E R20, desc[UR8][R2.64+0x380] ;  /* 0x000380080214b981 */ /* 0x000f22000c1e1900 */
[----:B------:R-:W-:-:S02]  /*2280*/  ISETP.GE.U32.AND P0, PT, R7, R0, PT ;  /* 0x000000000700720c */ /* 0x000fc40003f06070 */
[-C--:B------:R-:W-:Y:S01]  /*2290*/  ISETP.GE.U32.AND P3, PT, R51, R0.reuse, PT ;  /* 0x000000003300720c */ /* 0x080fe20003f66070 */
[----:B------:R-:W4:Y:S01]  /*22a0*/  @!P2 LDG.E R24, desc[UR8][R2.64+0x480] ;  /* 0x000480080218a981 */ /* 0x000f22000c1e1900 */
[----:B------:R-:W-:-:S03]  /*22b0*/  ISETP.GE.U32.AND P2, PT, R50, R0, PT ;  /* 0x000000003200720c */ /* 0x000fc60003f46070 */
[----:B------:R-:W4:Y:S01]  /*22c0*/  @!P1 LDG.E R34, desc[UR8][R2.64+0x700] ;  /* 0x0007000802229981 */ /* 0x000f22000c1e1900 */
[----:B------:R-:W-:-:S03]  /*22d0*/  ISETP.GE.U32.AND P1, PT, R49, R0, PT ;  /* 0x000000003100720c */ /* 0x000fc60003f26070 */
[----:B------:R-:W4:Y:S01]  /*22e0*/  @!P6 LDG.E R5, desc[UR8][R2.64+0x800] ;  /* 0x000800080205e981 */ /* 0x000f22000c1e1900 */
[----:B------:R-:W-:Y:S01]  /*22f0*/  ISETP.GE.U32.AND P6, PT, R48, R0, PT ;  /* 0x000000003000720c */ /* 0x000fe20003fc6070 */
[--C-:B------:R-:W-:Y:S02]  /*2300*/  IMAD.MOV.U32 R7, RZ, RZ, R16.reuse ;  /* 0x000000ffff077224 */ /* 0x100fe400078e0010 */
[--C-:B------:R-:W-:Y:S02]  /*2310*/  IMAD.MOV.U32 R9, RZ, RZ, R16.reuse ;  /* 0x000000ffff097224 */ /* 0x100fe400078e0010 */
[--C-:B------:R-:W-:Y:S02]  /*2320*/  IMAD.MOV.U32 R11, RZ, RZ, R16.reuse ;  /* 0x000000ffff0b7224 */ /* 0x100fe400078e0010 */
[--C-:B------:R-:W-:Y:S01]  /*2330*/  IMAD.MOV.U32 R8, RZ, RZ, R16.reuse ;  /* 0x000000ffff087224 */ /* 0x100fe200078e0010 */
[----:B------:R-:W4:Y:S01]  /*2340*/  @!P5 LDG.E R7, desc[UR8][R2.64+0x880] ;  /* 0x000880080207d981 */ /* 0x000f22000c1e1900 */
[----:B------:R-:W-:-:S02]  /*2350*/  IMAD.MOV.U32 R10, RZ, RZ, R16 ;  /* 0x000000ffff0a7224 */ /* 0x000fc400078e0010 */
[--C-:B------:R-:W-:Y:S01]  /*2360*/  IMAD.MOV.U32 R18, RZ, RZ, R16.reuse ;  /* 0x000000ffff127224 */ /* 0x100fe200078e0010 */
[----:B------:R-:W4:Y:S01]  /*2370*/  @!P0 LDG.E R9, desc[UR8][R2.64+0x980] ;  /* 0x0009800802098981 */ /* 0x000f22000c1e1900 */
[----:B------:R-:W-:Y:S01]  /*2380*/  IMAD.MOV.U32 R22, RZ, RZ, R16 ;  /* 0x000000ffff167224 */ /* 0x000fe200078e0010 */
[-C--:B------:R-:W-:Y:S02]  /*2390*/  ISETP.GE.U32.AND P5, PT, R47, R0.reuse, PT ;  /* 0x000000002f00720c */ /* 0x080fe40003fa6070 */
[----:B------:R-:W4:Y:S01]  /*23a0*/  @!P4 LDG.E R11, desc[UR8][R2.64+0xa00] ;  /* 0x000a0008020bc981 */ /* 0x000f22000c1e1900 */
[-C--:B------:R-:W-:Y:S02]  /*23b0*/  ISETP.GE.U32.AND P0, PT, R46, R0.reuse, PT ;  /* 0x000000002e00720c */ /* 0x080fe40003f06070 */
[-C--:B------:R-:W-:Y:S01]  /*23c0*/  ISETP.GE.U32.AND P4, PT, R45, R0.reuse, PT ;  /* 0x000000002d00720c */ /* 0x080fe20003f86070 */
[----:B------:R-:W4:Y:S01]  /*23d0*/  @!P3 LDG.E R8, desc[UR8][R2.64+0x100] ;  /* 0x000100080208b981 */ /* 0x000f22000c1e1900 */
[----:B------:R-:W-:-:S03]  /*23e0*/  ISETP.GE.U32.AND P3, PT, R43, R0, PT ;  /* 0x000000002b00720c */ /* 0x000fc60003f66070 */
        /* <DEDUP_REMOVED lines=12> */
[----:B------:R-:W-:Y:S01]  /*24b0*/  IMAD.MOV.U32 R17, RZ, RZ, R16 ;  /* 0x000000ffff117224 */ /* 0x000fe200078e0010 */
[----:B------:R-:W4:Y:S04]  /*24c0*/  @!P0 LDG.E R28, desc[UR8][R2.64+0x580] ;  /* 0x00058008021c8981 */ /* 0x000f28000c1e1900 */
[----:B------:R-:W4:Y:S04]  /*24d0*/  @!P4 LDG.E R30, desc[UR8][R2.64+0x600] ;  /* 0x00060008021ec981 */ /* 0x000f28000c1e1900 */
[----:B------:R-:W4:Y:S04]  /*24e0*/  @!P3 LDG.E R32, desc[UR8][R2.64+0x680] ;  /* 0x000680080220b981 */ /* 0x000f28000c1e1900 */
[----:B------:R-:W4:Y:S04]  /*24f0*/  @!P2 LDG.E R52, desc[UR8][R2.64+0x780] ;  /* 0x000780080234a981 */ /* 0x000f28000c1e1900 */
[----:B------:R-:W4:Y:S04]  /*2500*/  @!P1 LDG.E R17, desc[UR8][R2.64+0x900] ;  /* 0x0009000802119981 */ /* 0x000f28000c1e1900 */
[----:B------:R-:W4:Y:S01]  /*2510*/  @!P6 LDG.E R16, desc[UR8][R2.64+0xa80] ;  /* 0x000a80080210e981 */ /* 0x000f22000c1e1900 */
[----:B------:R-:W0:Y:S01]  /*2520*/  S2R R36, SR_LANEID ;  /* 0x0000000000247919 */ /* 0x000e220000000000 */
[----:B------:R-:W1:Y:S01]  /*2530*/  S2UR UR5, SR_CgaCtaId ;  /* 0x00000000000579c3 */ /* 0x000e620000008800 */
[----:B------:R-:W-:Y:S01]  /*2540*/  SHF.R.U32.HI R44, RZ, 0x5, R13 ;  /* 0x00000005ff2c7819 */ /* 0x000fe2000001160d */
[----:B------:R-:W-:Y:S01]  /*2550*/  UMOV UR4, 0x400 ;  /* 0x0000040000047882 */ /* 0x000fe20000000000 */
[----:B------:R-:W-:Y:S01]  /*2560*/  ISETP.NE.AND P0, PT, R38, RZ, PT ;  /* 0x000000ff2600720c */ /* 0x000fe20003f05270 */
[----:B-1----:R-:W-:-:S02]  /*2570*/  ULEA UR4, UR5, UR4, 0x18 ;  /* 0x0000000405047291 */ /* 0x002fc4000f8ec0ff */
[----:B0-----:R-:W-:-:S05]  /*2580*/  IMAD R37, R44, 0x2c0, R36 ;  /* 0x000002c02c257824 */ /* 0x001fca00078e0224 */
        /* <DEDUP_REMOVED lines=39> */
[----:B------:R-:W-:Y:S02]  /*2800*/  ISETP.NE.AND P1, PT, R36, 0x1f, PT ;  /* 0x0000001f2400780c */ /* 0x000fe40003f25270 */
[----:B---3--:R-:W-:Y:S02]  /*2810*/  IADD3 R16, PT, PT, R6, R5, R16 ;  /* 0x0000000506107210 */ /* 0x008fe40007ffe010 */
[----:B------:R-:W-:Y:S02]  /*2820*/  ISETP.NE.AND P2, PT, R44, 0xb, PT ;  /* 0x0000000b2c00780c */ /* 0x000fe40003f45270 */
        /* <DEDUP_REMOVED lines=20> */
[----:B------:R-:W-:Y:S01]  /*2970*/  ISETP.NE.AND P0, PT, R44, 0x2, PT ;  /* 0x000000022c00780c */ /* 0x000fe20003f05270 */
[----:B------:R-:W0:Y:S02]  /*2980*/  S2R R53, SR_TID.X ;  /* 0x0000000000357919 */ /* 0x000e240000002100 */
[----:B------:R-:W-:Y:S01]  /*2990*/  IMAD.IADD R35, R38, 0x1, -R35 ;  /* 0x0000000126237824 */ /* 0x000fe200078e0a23 */
[----:B------:R-:W-:Y:S01]  /*29a0*/  @!P1 STS [R52+0x10], R38 ;  /* 0x0000102634009388 */ /* 0x000fe20000000800 */
[----:B------:R-:W-:Y:S01]  /*29b0*/  BAR.SYNC.DEFER_BLOCKING 0x0 ;  /* 0x0000000000007b1d */ /* 0x000fe20000010000 */
[----:B------:R-:W-:-:S05]  /*29c0*/  ISETP.NE.AND P1, PT, R44, 0x9, PT ;  /* 0x000000092c00780c */ /* 0x000fca0003f25270 */
[----:B------:R-:W1:Y:S04]  /*29d0*/  LDS.128 R16, [UR4+0x10] ;  /* 0x00001004ff107984 */ /* 0x000e680008000c00 */
[----:B------:R-:W2:Y:S04]  /*29e0*/  LDS.128 R20, [UR4+0x20] ;  /* 0x00002004ff147984 */ /* 0x000ea80008000c00 */
[----:B------:R-:W3:Y:S01]  /*29f0*/  LDS.128 R24, [UR4+0x30] ;  /* 0x00003004ff187984 */ /* 0x000ee20008000c00 */
[----:B-1----:R-:W-:-:S04]  /*2a00*/  IMAD.IADD R17, R16, 0x1, R17 ;  /* 0x0000000110117824 */ /* 0x002fc800078e0211 */
[----:B------:R-:W-:Y:S01]  /*2a10*/  IMAD.IADD R18, R18, 0x1, R17 ;  /* 0x0000000112127824 */ /* 0x000fe200078e0211 */
[----:B------:R-:W-:Y:S02]  /*2a20*/  SEL R16, R17, R16, !P0 ;  /* 0x0000001011107207 */ /* 0x000fe40004000000 */
[----:B------:R-:W-:Y:S01]  /*2a30*/  ISETP.NE.AND P0, PT, R44, 0x3, PT ;  /* 0x000000032c00780c */ /* 0x000fe20003f05270 */
[----:B------:R-:W-:-:S03]  /*2a40*/  IMAD.IADD R19, R19, 0x1, R18 ;  /* 0x0000000113137824 */ /* 0x000fc600078e0212 */
[----:B------:R-:W-:Y:S01]  /*2a50*/  SEL R16, R18, R16, !P0 ;  /* 0x0000001012107207 */ /* 0x000fe20004000000 */
[----:B--2---:R-:W-:Y:S01]  /*2a60*/  IMAD.IADD R20, R19, 0x1, R20 ;  /* 0x0000000113147824 */ /* 0x004fe200078e0214 */
        /* <DEDUP_REMOVED lines=8> */
[----:B---3--:R-:W-:Y:S01]  /*2af0*/  IMAD.IADD R24, R23, 0x1, R24 ;  /* 0x0000000117187824 */ /* 0x008fe200078e0218 */
[----:B------:R-:W-:Y:S02]  /*2b00*/  SEL R16, R21, R16, !P0 ;  /* 0x0000001015107207 */ /* 0x000fe40004000000 */
[----:B------:R-:W-:Y:S01]  /*2b10*/  ISETP.NE.AND P0, PT, R44, 0x7, PT ;  /* 0x000000072c00780c */ /* 0x000fe20003f05270 */
[----:B------:R-:W-:-:S03]  /*2b20*/  IMAD.IADD R25, R25, 0x1, R24 ;  /* 0x0000000119197824 */ /* 0x000fc600078e0218 */
[----:B------:R-:W-:Y:S02]  /*2b30*/  SEL R16, R22, R16, !P0 ;  /* 0x0000001016107207 */ /* 0x000fe40004000000 */
[----:B------:R-:W-:-:S04]  /*2b40*/  ISETP.NE.AND P0, PT, R44, 0x8, PT ;  /* 0x000000082c00780c */ /* 0x000fc80003f05270 */
[----:B------:R-:W-:Y:S02]  /*2b50*/  SEL R16, R23, R16, !P0 ;  /* 0x0000001017107207 */ /* 0x000fe40004000000 */
[----:B------:R-:W-:Y:S02]  /*2b60*/  ISETP.NE.AND P0, PT, R44, 0xa, PT ;  /* 0x0000000a2c00780c */ /* 0x000fe40003f05270 */
[----:B------:R-:W-:Y:S02]  /*2b70*/  SEL R16, R24, R16, !P1 ;  /* 0x0000001018107207 */ /* 0x000fe40004800000 */
[----:B------:R-:W-:Y:S02]  /*2b80*/  ISETP.NE.AND P1, PT, R36, RZ, PT ;  /* 0x000000ff2400720c */ /* 0x000fe40003f25270 */
[----:B------:R-:W-:Y:S01]  /*2b90*/  SEL R16, R25, R16, !P0 ;  /* 0x0000001019107207 */ /* 0x000fe20004000000 */
[----:B------:R-:W-:Y:S01]  /*2ba0*/  @!P2 IMAD.IADD R16, R26, 0x1, R25 ;  /* 0x000000011a10a824 */ /* 0x000fe200078e0219 */
[----:B0-----:R-:W-:-:S02]  /*2bb0*/  ISETP.GE.U32.AND P0, PT, R53, 0x20, PT ;  /* 0x000000203500780c */ /* 0x001fc40003f06070 */
[----:B------:R-:W-:Y:S02]  /*2bc0*/  SEL R35, R35, RZ, P1 ;  /* 0x000000ff23237207 */ /* 0x000fe40000800000 */
[----:B------:R-:W-:-:S04]  /*2bd0*/  SEL R16, R16, RZ, P0 ;  /* 0x000000ff10107207 */ /* 0x000fc80000000000 */
[----:B-----5:R-:W-:Y:S01]  /*2be0*/  IADD3 R16, PT, PT, R16, R35, R39 ;  /* 0x0000002310107210 */ /* 0x020fe20007ffe027 */
[----:B------:R-:W-:Y:S06]  /*2bf0*/  BRA `(.L_x_18) ;  /* 0x0000000c00f87947 */ /* 0x000fec0003800000 */
.L_x_17:
[----:B0-2---:R-:W-:Y:S02]  /*2c00*/  IADD3 R16, PT, PT, R4, R3, R2 ;  /* 0x0000000304107210 */ /* 0x005fe40007ffe002 */
[----:B------:R-:W-:Y:S02]  /*2c10*/  ISETP.NE.AND P1, PT, R36, 0x1f, PT ;  /* 0x0000001f2400780c */ /* 0x000fe40003f25270 */
        /* <DEDUP_REMOVED lines=22> */
[C---:B------:R-:W-:Y:S01]  /*2d80*/  ISETP.NE.AND P0, PT, R44.reuse, 0x2, PT ;  /* 0x000000022c00780c */ /* 0x040fe20003f05270 */
[----:B------:R-:W0:Y:S03]  /*2d90*/  S2R R39, SR_TID.X ;  /* 0x0000000000277919 */ /* 0x000e260000002100 */
[----:B------:R1:W-:Y:S01]  /*2da0*/  @!P1 STS [R53+0x10], R52 ;  /* 0x0000103435009388 */ /* 0x0003e20000000800 */
[----:B------:R-:W-:Y:S01]  /*2db0*/  BAR.SYNC.DEFER_BLOCKING 0x0 ;  /* 0x0000000000007b1d */ /* 0x000fe20000010000 */
[----:B------:R-:W-:Y:S01]  /*2dc0*/  ISETP.NE.AND P1, PT, R44, 0x9, PT ;  /* 0x000000092c00780c */ /* 0x000fe20003f25270 */
[----:B-1----:R-:W-:-:S04]  /*2dd0*/  IMAD.IADD R52, R52, 0x1, -R35 ;  /* 0x0000000134347824 */ /* 0x002fc800078e0a23 */
[----:B------:R-:W1:Y:S04]  /*2de0*/  LDS.128 R16, [UR4+0x10] ;  /* 0x00001004ff107984 */ /* 0x000e680008000c00 */
[----:B------:R-:W2:Y:S04]  /*2df0*/  LDS.128 R20, [UR4+0x20] ;  /* 0x00002004ff147984 */ /* 0x000ea80008000c00 */
[----:B------:R-:W3:Y:S01]  /*2e00*/  LDS.128 R24, [UR4+0x30] ;  /* 0x00003004ff187984 */ /* 0x000ee20008000c00 */
[----:B-1----:R-:W-:-:S04]  /*2e10*/  IMAD.IADD R17, R16, 0x1, R17 ;  /* 0x0000000110117824 */ /* 0x002fc800078e0211 */
[----:B------:R-:W-:Y:S01]  /*2e20*/  IMAD.IADD R18, R18, 0x1, R17 ;  /* 0x0000000112127824 */ /* 0x000fe200078e0211 */
[----:B------:R-:W-:Y:S02]  /*2e30*/  SEL R16, R17, R16, !P0 ;  /* 0x0000001011107207 */ /* 0x000fe40004000000 */
[----:B------:R-:W-:Y:S01]  /*2e40*/  ISETP.NE.AND P0, PT, R44, 0x3, PT ;  /* 0x000000032c00780c */ /* 0x000fe20003f05270 */
[----:B------:R-:W-:Y:S01]  /*2e50*/  IMAD.IADD R19, R19, 0x1, R18 ;  /* 0x0000000113137824 */ /* 0x000fe200078e0212 */
[----:B------:R-:W-:Y:S02]  /*2e60*/  SEL R17, R52, RZ, P2 ;  /* 0x000000ff34117207 */ /* 0x000fe40001000000 */
        /* <DEDUP_REMOVED lines=23> */
[----:B0-----:R-:W-:-:S02]  /*2fe0*/  ISETP.GT.U32.AND P0, PT, R39, 0x1f, PT ;  /* 0x0000001f2700780c */ /* 0x001fc40003f04070 */
        /* <DEDUP_REMOVED lines=20> */
.L_x_64:
[----:B------:R-:W-:Y:S05]  /*3130*/  @!P0 BRA `(.L_x_21) ;  /* 0x0000000000748947 */ /* 0x000fea0003800000 */
[----:B------:R-:W-:-:S07]  /*3140*/  IMAD.MOV.U32 R20, RZ, RZ, 0x3b8 ;  /* 0x000003b8ff147424 */ /* 0x000fce00078e00ff */
.L_x_23:
        /* <DEDUP_REMOVED lines=27> */
.L_x_67:
[----:B------:R-:W-:Y:S05]  /*3300*/  @P0 BRA `(.L_x_23) ;  /* 0xfffffffc00900947 */ /* 0x000fea000383ffff */
.L_x_21:
[----:B------:R-:W-:Y:S01]  /*3310*/  UMOV UR5, 0xffffffff ;  /* 0xffffffff00057882 */ /* 0x000fe20000000000 */
[----:B------:R-:W-:Y:S02]  /*3320*/  ISETP.NE.AND P0, PT, R24, 0x65, PT ;  /* 0x000000651800780c */ /* 0x000fe40003f05270 */
[----:B------:R-:W-:Y:S11]  /*3330*/  BRA.DIV UR5, `(.L_x_24) ;  /* 0x0000001a05f47947 */ /* 0x000ff6000b800000 */
[----:B------:R-:W0:Y:S01]  /*3340*/  S2R R53, SR_GEMASK ;  /* 0x0000000000357919 */ /* 0x000e220000003c00 */
[----:B------:R-:W-:Y:S01]  /*3350*/  VOTE.ANY R19, PT, !P0 ;  /* 0x0000000000137806 */ /* 0x000fe200040e0100 */
[----:B------:R-:W-:-:S03]  /*3360*/  VIADD R17, R36, 0x2 ;  /* 0x0000000224117836 */ /* 0x000fc60000000000 */
[----:B0-----:R-:W-:-:S05]  /*3370*/  LOP3.LUT R19, R19, 0x80000000, R53, 0xec, !PT ;  /* 0x8000000013137812 */ /* 0x001fca00078eec35 */
[----:B------:R-:W-:-:S05]  /*3380*/  VIADD R16, R19, 0xffffffff ;  /* 0xffffffff13107836 */ /* 0x000fca0000000000 */
[----:B------:R-:W-:Y:S01]  /*3390*/  LOP3.LUT R16, R19, R16, RZ, 0xc, !PT ;  /* 0x0000001013107212 */ /* 0x000fe200078e0cff */
[----:B------:R-:W-:-:S03]  /*33a0*/  VIADD R19, R36, 0x10 ;  /* 0x0000001024137836 */ /* 0x000fc60000000000 */
[----:B------:R-:W0:Y:S02]  /*33b0*/  POPC R44, R16 ;  /* 0x00000010002c7309 */ /* 0x000e240000000000 */
[----:B0-----:R-:W0:Y:S01]  /*33c0*/  SHFL.DOWN PT, R20, R25, 0x1, R44 ;  /* 0x0820000019147989 */ /* 0x001e2200000e002c */
[-C--:B------:R-:W-:Y:S02]  /*33d0*/  ISETP.GE.AND P0, PT, R36, R44.reuse, PT ;  /* 0x0000002c2400720c */ /* 0x080fe40003f06270 */
[-C--:B------:R-:W-:Y:S02]  /*33e0*/  ISETP.GT.AND P2, PT, R19, R44.reuse, PT ;  /* 0x0000002c1300720c */ /* 0x080fe40003f44270 */
[----:B0-----:R-:W-:Y:S02]  /*33f0*/  SEL R20, R20, RZ, !P0 ;  /* 0x000000ff14147207 */ /* 0x001fe40004000000 */
[----:B------:R-:W-:Y:S01]  /*3400*/  ISETP.GT.AND P0, PT, R17, R44, PT ;  /* 0x0000002c1100720c */ /* 0x000fe20003f04270 */
[----:B------:R-:W-:-:S02]  /*3410*/  VIADD R17, R36, 0x4 ;  /* 0x0000000424117836 */ /* 0x000fc40000000000 */
[----:B------:R-:W-:-:S05]  /*3420*/  IMAD.IADD R35, R20, 0x1, R25 ;  /* 0x0000000114237824 */ /* 0x000fca00078e0219 */
[----:B------:R-:W0:Y:S02]  /*3430*/  SHFL.DOWN PT, R20, R35, 0x2, R44 ;  /* 0x0840000023147989 */ /* 0x000e2400000e002c */
[----:B0-----:R-:W-:Y:S02]  /*3440*/  SEL R20, R20, RZ, !P0 ;  /* 0x000000ff14147207 */ /* 0x001fe40004000000 */
[----:B------:R-:W-:Y:S01]  /*3450*/  ISETP.GT.AND P0, PT, R17, R44, PT ;  /* 0x0000002c1100720c */ /* 0x000fe20003f04270 */
[----:B------:R-:W-:Y:S02]  /*3460*/  VIADD R17, R36, 0x8 ;  /* 0x0000000824117836 */ /* 0x000fe40000000000 */
[----:B------:R-:W-:-:S05]  /*3470*/  IMAD.IADD R39, R35, 0x1, R20 ;  /* 0x0000000123277824 */ /* 0x000fca00078e0214 */
[----:B------:R-:W0:Y:S02]  /*3480*/  SHFL.DOWN PT, R20, R39, 0x4, R44 ;  /* 0x0880000027147989 */ /* 0x000e2400000e002c */
[----:B0-----:R-:W-:Y:S02]  /*3490*/  SEL R20, R20, RZ, !P0 ;  /* 0x000000ff14147207 */ /* 0x001fe40004000000 */
[----:B------:R-:W-:Y:S02]  /*34a0*/  ISETP.GT.AND P0, PT, R17, R44, PT ;  /* 0x0000002c1100720c */ /* 0x000fe40003f04270 */
[----:B------:R-:W0:Y:S01]  /*34b0*/  LDC.64 R16, c[0x0][0x390] ;  /* 0x0000e400ff107b82 */ /* 0x000e220000000a00 */
[----:B------:R-:W-:-:S05]  /*34c0*/  IMAD.IADD R25, R39, 0x1, R20 ;  /* 0x0000000127197824 */ /* 0x000fca00078e0214 */
[----:B------:R-:W1:Y:S01]  /*34d0*/  SHFL.DOWN PT, R20, R25, 0x8, R44 ;  /* 0x0900000019147989 */ /* 0x000e6200000e002c */
[----:B0-----:R-:W-:-:S05]  /*34e0*/  IADD3 R35, P3, PT, R16, 0x100, RZ ;  /* 0x0000010010237810 */ /* 0x001fca0007f7e0ff */
[----:B------:R-:W-:Y:S01]  /*34f0*/  IMAD.X R39, RZ, RZ, R17, P3 ;  /* 0x000000ffff277224 */ /* 0x000fe200018e0611 */
[----:B-1----:R-:W-:Y:S02]  /*3500*/  SEL R20, R20, RZ, !P0 ;  /* 0x000000ff14147207 */ /* 0x002fe40004000000 */
[----:B------:R-:W-:-:S03]  /*3510*/  ISETP.NE.AND P0, PT, R24, 0x65, PT ;  /* 0x000000651800780c */ /* 0x000fc60003f05270 */
[----:B------:R-:W-:-:S05]  /*3520*/  IMAD.IADD R26, R25, 0x1, R20 ;  /* 0x00000001191a7824 */ /* 0x000fca00078e0214 */
[----:B------:R-:W0:Y:S05]  /*3530*/  SHFL.DOWN PT, R20, R26, 0x10, R44 ;  /* 0x0a0000001a147989 */ /* 0x000e2a00000e002c */
[----:B------:R-:W-:Y:S02]  /*3540*/  VOTE.ALL P0, P0 ;  /* 0x0000000000ff7806 */ /* 0x000fe40000000000 */
[----:B0-----:R-:W-:-:S05]  /*3550*/  SEL R19, R20, RZ, !P2 ;  /* 0x000000ff14137207 */ /* 0x001fca0005000000 */
[----:B------:R-:W-:-:S07]  /*3560*/  IMAD.IADD R26, R26, 0x1, R19 ;  /* 0x000000011a1a7824 */ /* 0x000fce00078e0213 */
.L_x_76:
[----:B------:R-:W-:Y:S05]  /*3570*/  @!P0 BRA `(.L_x_25) ;  /* 0x0000000400348947 */ /* 0x000fea0003800000 */
[----:B------:R-:W-:-:S07]  /*3580*/  IMAD.MOV.U32 R44, RZ, RZ, 0x3b8 ;  /* 0x000003b8ff2c7424 */ /* 0x000fce00078e00ff */
.L_x_31:
        /* <DEDUP_REMOVED lines=10> */
.L_x_79:
[----:B------:R-:W-:Y:S05]  /*3630*/  @!P0 BRA `(.L_x_27) ;  /* 0x0000000000748947 */ /* 0x000fea0003800000 */
[----:B------:R-:W-:-:S07]  /*3640*/  IMAD.MOV.U32 R20, RZ, RZ, R44 ;  /* 0x000000ffff147224 */ /* 0x000fce00078e002c */
.L_x_29:
        /* <DEDUP_REMOVED lines=8> */
[----:B------:R-:W0:Y:S02]  /*36d0*/  F2I.FTZ.U32.TRUNC.NTZ R19, R19 ;  /* 0x0000001300137305 */ /* 0x000e24000021f000 */
[----:B0-----:R-:W-:Y:S02]  /*36e0*/  IMAD R25, R18, R19, RZ ;  /* 0x0000001312197224 */ /* 0x001fe400078e02ff */
[----:B------:R-:W-:-:S04]  /*36f0*/  IMAD.MOV.U32 R18, RZ, RZ, RZ ;  /* 0x000000ffff127224 */ /* 0x000fc800078e00ff */
        /* <DEDUP_REMOVED lines=16> */
.L_x_82:
[----:B------:R-:W-:Y:S05]  /*3800*/  @P0 BRA `(.L_x_29) ;  /* 0xfffffffc00900947 */ /* 0x000fea000383ffff */
.L_x_27:
[----:B------:R-:W-:Y:S01]  /*3810*/  UMOV UR5, 0xffffffff ;  /* 0xffffffff00057882 */ /* 0x000fe20000000000 */
[----:B------:R-:W-:Y:S02]  /*3820*/  ISETP.NE.AND P0, PT, R24, 0x65, PT ;  /* 0x000000651800780c */ /* 0x000fe40003f05270 */
[----:B------:R-:W-:Y:S11]  /*3830*/  BRA.DIV UR5, `(.L_x_30) ;  /* 0x0000001a05fc7947 */ /* 0x000ff6000b800000 */
[----:B------:R-:W-:Y:S01]  /*3840*/  VOTE.ANY R19, PT, !P0 ;  /* 0x0000000000137806 */ /* 0x000fe200040e0100 */
[----:B------:R-:W-:Y:S02]  /*3850*/  VIADD R17, R36, 0x2 ;  /* 0x0000000224117836 */ /* 0x000fe40000000000 */
[----:B------:R-:W-:Y:S01]  /*3860*/  VIADD R21, R21, 0xffffffe0 ;  /* 0xffffffe015157836 */ /* 0x000fe20000000000 */
[----:B------:R-:W-:-:S05]  /*3870*/  LOP3.LUT R19, R19, 0x80000000, R53, 0xec, !PT ;  /* 0x8000000013137812 */ /* 0x000fca00078eec35 */
[----:B------:R-:W-:-:S05]  /*3880*/  VIADD R16, R19, 0xffffffff ;  /* 0xffffffff13107836 */ /* 0x000fca0000000000 */
[----:B------:R-:W-:-:S06]  /*3890*/  LOP3.LUT R16, R19, R16, RZ, 0xc, !PT ;  /* 0x0000001013107212 */ /* 0x000fcc00078e0cff */
[----:B------:R-:W0:Y:S02]  /*38a0*/  POPC R16, R16 ;  /* 0x0000001000107309 */ /* 0x000e240000000000 */
[----:B0-----:R-:W0:Y:S01]  /*38b0*/  SHFL.DOWN PT, R20, R25, 0x1, R16 ;  /* 0x0820000019147989 */ /* 0x001e2200000e0010 */
[----:B------:R-:W-:-:S04]  /*38c0*/  ISETP.GE.AND P0, PT, R36, R16, PT ;  /* 0x000000102400720c */ /* 0x000fc80003f06270 */
[----:B0-----:R-:W-:Y:S02]  /*38d0*/  SEL R20, R20, RZ, !P0 ;  /* 0x000000ff14147207 */ /* 0x001fe40004000000 */
[----:B------:R-:W-:Y:S01]  /*38e0*/  ISETP.GT.AND P0, PT, R17, R16, PT ;  /* 0x000000101100720c */ /* 0x000fe20003f04270 */
[----:B------:R-:W-:Y:S02]  /*38f0*/  VIADD R17, R36, 0x4 ;  /* 0x0000000424117836 */ /* 0x000fe40000000000 */
        /* <DEDUP_REMOVED lines=10> */
[----:B------:R-:W-:-:S03]  /*39a0*/  IMAD.IADD R25, R25, 0x1, R20 ;  /* 0x0000000119197824 */ /* 0x000fc600078e0214 */
[----:B------:R-:W-:Y:S02]  /*39b0*/  ISETP.GT.AND P2, PT, R17, R16, PT ;  /* 0x000000101100720c */ /* 0x000fe40003f44270 */
        /* <DEDUP_REMOVED lines=8> */
.L_x_91:
[----:B------:R-:W-:Y:S05]  /*3a40*/  @P0 BRA `(.L_x_31) ;  /* 0xfffffff800d00947 */ /* 0x000fea000383ffff */
.L_x_25:
        /* <DEDUP_REMOVED lines=15> */
.L_x_19:
[----:B------:R-:W-:Y:S05]  /*3b40*/  WARPSYNC.ALL ;  /* 0x0000000000007948 */ /* 0x000fea0003800000 */
[----:B------:R-:W0:Y:S08]  /*3b50*/  S2UR UR5, SR_CgaCtaId ;  /* 0x00000000000579c3 */ /* 0x000e300000008800 */
[----:B------:R-:W-:Y:S06]  /*3b60*/  BAR.SYNC.DEFER_BLOCKING 0x0 ;  /* 0x0000000000007b1d */ /* 0x000fec0000010000 */
[----:B------:R-:W-:Y:S01]  /*3b70*/  UMOV UR4, 0x400 ;  /* 0x0000040000047882 */ /* 0x000fe20000000000 */
[----:B-1----:R-:W1:Y:S01]  /*3b80*/  S2R R17, SR_TID.X ;  /* 0x0000000000117919 */ /* 0x002e620000002100 */
[----:B0-----:R-:W-:-:S09]  /*3b90*/  ULEA UR4, UR5, UR4, 0x18 ;  /* 0x0000000405047291 */ /* 0x001fd2000f8ec0ff */
[----:B------:R-:W0:Y:S01]  /*3ba0*/  LDS R16, [UR4+0x4c] ;  /* 0x00004c04ff107984 */ /* 0x000e220008000800 */
[----:B-1----:R-:W-:-:S04]  /*3bb0*/  ISETP.NE.AND P0, PT, R17, RZ, PT ;  /* 0x000000ff1100720c */ /* 0x002fc80003f05270 */
[----:B0-----:R-:W-:-:S05]  /*3bc0*/  SEL R16, R16, RZ, P0 ;  /* 0x000000ff10107207 */ /* 0x001fca0000000000 */
[----:B------:R-:W-:-:S07]  /*3bd0*/  IMAD.IADD R16, R16, 0x1, R19 ;  /* 0x0000000110107824 */ /* 0x000fce00078e0213 */
.L_x_18:
[----:B------:R-:W-:Y:S01]  /*3be0*/  IMAD.IADD R17, R2, 0x1, R16 ;  /* 0x0000000102117824 */ /* 0x000fe200078e0210 */
[----:B------:R-:W0:Y:S01]  /*3bf0*/  S2R R20, SR_LANEID ;  /* 0x0000000000147919 */ /* 0x000e220000000000 */
[----:B------:R-:W1:Y:S01]  /*3c00*/  S2UR UR5, SR_CTAID.X ;  /* 0x00000000000579c3 */ /* 0x000e620000002500 */
[----:B------:R-:W2:Y:S01]  /*3c10*/  LDCU.64 UR6, c[0x0][0x388] ;  /* 0x00007100ff0677ac */ /* 0x000ea20008000a00 */
[----:B------:R-:W-:Y:S01]  /*3c20*/  IMAD.IADD R2, R3, 0x1, R17 ;  /* 0x0000000103027824 */ /* 0x000fe200078e0211 */
[----:B------:R-:W3:Y:S03]  /*3c30*/  S2R R21, SR_TID.X ;  /* 0x0000000000157919 */ /* 0x000ee60000002100 */
[----:B------:R-:W-:Y:S01]  /*3c40*/  IMAD.IADD R3, R4, 0x1, R2 ;  /* 0x0000000104037824 */ /* 0x000fe200078e0202 */
[----:B------:R-:W4:Y:S03]  /*3c50*/  S2R R26, SR_TID.X ;  /* 0x00000000001a7919 */ /* 0x000f260000002100 */
[----:B------:R-:W-:-:S04]  /*3c60*/  IMAD.IADD R4, R5, 0x1, R3 ;  /* 0x0000000105047824 */ /* 0x000fc800078e0203 */
[----:B------:R-:W-:-:S04]  /*3c70*/  IMAD.IADD R5, R6, 0x1, R4 ;  /* 0x0000000106057824 */ /* 0x000fc800078e0204 */
[----:B------:R-:W-:-:S04]  /*3c80*/  IMAD.IADD R6, R7, 0x1, R5 ;  /* 0x0000000107067824 */ /* 0x000fc800078e0205 */
[----:B------:R-:W-:-:S04]  /*3c90*/  IMAD.IADD R7, R8, 0x1, R6 ;  /* 0x0000000108077824 */ /* 0x000fc800078e0206 */
[----:B------:R-:W-:-:S04]  /*3ca0*/  IMAD.IADD R8, R9, 0x1, R7 ;  /* 0x0000000109087824 */ /* 0x000fc800078e0207 */
[----:B------:R-:W-:Y:S02]  /*3cb0*/  IMAD.IADD R9, R10, 0x1, R8 ;  /* 0x000000010a097824 */ /* 0x000fe400078e0208 */
[----:B0-----:R-:W-:Y:S01]  /*3cc0*/  IMAD R24, R20, 0x54, R37 ;  /* 0x0000005414187824 */ /* 0x001fe200078e0225 */
[----:B------:R-:W-:Y:S01]  /*3cd0*/  BAR.SYNC.DEFER_BLOCKING 0x0 ;  /* 0x0000000000007b1d */ /* 0x000fe20000010000 */
[----:B------:R-:W-:Y:S01]  /*3ce0*/  IMAD.IADD R10, R11, 0x1, R9 ;  /* 0x000000010b0a7824 */ /* 0x000fe200078e0209 */
[----:B---3--:R-:W-:-:S03]  /*3cf0*/  ISETP.NE.AND P0, PT, R21, RZ, PT ;  /* 0x000000ff1500720c */ /* 0x008fc60003f05270 */
        /* <DEDUP_REMOVED lines=13> */
[----:B------:R-:W-:Y:S03]  /*3dd0*/  STS.64 [R24+0x20], R8 ;  /* 0x0000200818007388 */ /* 0x000fe60000000a00 */
[----:B------:R-:W-:Y:S01]  /*3de0*/  IMAD.IADD R22, R33, 0x1, R21 ;  /* 0x0000000121167824 */ /* 0x000fe200078e0215 */
[----:B0-----:R-:W1:Y:S01]  /*3df0*/  LDC R2, c[0x0][0x398] ;  /* 0x0000e600ff027b82 */ /* 0x001e620000000800 */
[----:B------:R-:W-:Y:S02]  /*3e00*/  STS.64 [R24+0x28], R10 ;  /* 0x0000280a18007388 */ /* 0x000fe40000000a00 */
[----:B------:R-:W-:-:S02]  /*3e10*/  IMAD.IADD R23, R34, 0x1, R22 ;  /* 0x0000000122177824 */ /* 0x000fc400078e0216 */
[----:B------:R4:W-:Y:S04]  /*3e20*/  STS.64 [R24+0x30], R12 ;  /* 0x0000300c18007388 */ /* 0x0009e80000000a00 */
[----:B------:R-:W-:Y:S04]  /*3e30*/  STS.64 [R24+0x38], R14 ;  /* 0x0000380e18007388 */ /* 0x000fe80000000a00 */
[----:B------:R-:W-:Y:S04]  /*3e40*/  STS.64 [R24+0x40], R18 ;  /* 0x0000401218007388 */ /* 0x000fe80000000a00 */
[----:B------:R-:W-:Y:S01]  /*3e50*/  STS.64 [R24+0x48], R20 ;  /* 0x0000481418007388 */ /* 0x000fe20000000a00 */
[----:B----4-:R-:W-:-:S02]  /*3e60*/  LOP3.LUT R12, R26, 0x1f, RZ, 0xc0, !PT ;  /* 0x0000001f1a0c7812 */ /* 0x010fc400078ec0ff */
[----:B------:R-:W-:Y:S01]  /*3e70*/  LOP3.LUT R26, R26, 0x3e0, RZ, 0xc0, !PT ;  /* 0x000003e01a1a7812 */ /* 0x000fe200078ec0ff */
[----:B------:R-:W-:Y:S01]  /*3e80*/  STS.64 [R24+0x50], R22 ;  /* 0x0000501618007388 */ /* 0x000fe20000000a00 */
[----:B------:R-:W-:-:S03]  /*3e90*/  NOP ;  /* 0x0000000000007918 */ /* 0x000fc60000000000 */
[----:B------:R-:W-:Y:S01]  /*3ea0*/  LDS R16, [R37] ;  /* 0x0000000025107984 */ /* 0x000fe20000000800 */
[----:B-1----:R-:W-:Y:S02]  /*3eb0*/  VIADD R2, R2, UR5 ;  /* 0x0000000502027c36 */ /* 0x002fe40008000000 */
[----:B------:R-:W-:Y:S01]  /*3ec0*/  IMAD R26, R26, 0x16, R12 ;  /* 0x000000161a1a7824 */ /* 0x000fe200078e020c */
[----:B------:R-:W-:Y:S04]  /*3ed0*/  LDS R8, [R37+0x80] ;  /* 0x0000800025087984 */ /* 0x000fe80000000800 */
        /* <DEDUP_REMOVED lines=19> */
[----:B------:R0:W-:Y:S04]  /*4010*/  LDS R23, [R37+0xa80] ;  /* 0x000a800025177984 */ /* 0x0001e80000000800 */
[----:B------:R1:W-:Y:S01]  /*4020*/  @!P0 STS [UR4+0x8400], R0 ;  /* 0x00840000ff008988 */ /* 0x0003e20008000804 */
[----:B------:R-:W-:Y:S01]  /*4030*/  BAR.SYNC.DEFER_BLOCKING 0x0 ;  /* 0x0000000000007b1d */ /* 0x000fe20000010000 */
[----:B0-----:R-:W-:-:S02]  /*4040*/  VIADD R37, R26, 0x20 ;  /* 0x000000201a257836 */ /* 0x001fc40000000000 */
[----:B-1----:R-:W-:-:S03]  /*4050*/  IMAD R0, R2, 0x2100, RZ ;  /* 0x0000210002007824 */ /* 0x002fc600078e02ff */
[----:B------:R-:W0:Y:S02]  /*4060*/  S2R R3, SR_TID.X ;  /* 0x0000000000037919 */ /* 0x000e240000002100 */
[----:B------:R-:W-:-:S04]  /*4070*/  IADD3 R0, P0, PT, R0, R26, RZ ;  /* 0x0000001a00007210 */ /* 0x000fc80007f1e0ff */
[----:B--2---:R-:W-:Y:S01]  /*4080*/  LEA R2, P1, R0, UR6, 0x2 ;  /* 0x0000000600027c11 */ /* 0x004fe2000f8210ff */
[----:B------:R-:W1:Y:S01]  /*4090*/  LDS R4, [UR4+0x8400] ;  /* 0x00840004ff047984 */ /* 0x000e620008000800 */
[C---:B0-----:R-:W-:Y:S02]  /*40a0*/  LOP3.LUT R12, R3.reuse, 0x3e0, RZ, 0xc0, !PT ;  /* 0x000003e0030c7812 */ /* 0x041fe400078ec0ff */
[----:B------:R-:W-:-:S05]  /*40b0*/  LOP3.LUT R3, R3, 0x1f, RZ, 0xc0, !PT ;  /* 0x0000001f03037812 */ /* 0x000fca00078ec0ff */
[----:B------:R-:W-:Y:S02]  /*40c0*/  IMAD R12, R12, 0x16, R3 ;  /* 0x000000160c0c7824 */ /* 0x000fe400078e0203 */
[----:B------:R-:W-:-:S05]  /*40d0*/  IMAD.X R3, RZ, RZ, RZ, P0 ;  /* 0x000000ffff037224 */ /* 0x000fca00000e06ff */
[----:B------:R-:W-:Y:S02]  /*40e0*/  LEA.HI.X R3, R0, UR7, R3, 0x2, P1 ;  /* 0x0000000700037c11 */ /* 0x000fe400088f1403 */
[-C--:B-1----:R-:W-:Y:S02]  /*40f0*/  ISETP.GE.AND P6, PT, R26, R4.reuse, PT ;  /* 0x000000041a00720c */ /* 0x082fe40003fc6270 */
[-C--:B------:R-:W-:Y:S01]  /*4100*/  ISETP.GE.AND P5, PT, R37, R4.reuse, PT ;  /* 0x000000042500720c */ /* 0x080fe20003fa6270 */
[C---:B------:R-:W-:Y:S01]  /*4110*/  VIADD R37, R12.reuse, 0x80 ;  /* 0x000000800c257836 */ /* 0x040fe20000000000 */
[-C--:B------:R-:W-:Y:S01]  /*4120*/  ISETP.GE.AND P0, PT, R51, R4.reuse, PT ;  /* 0x000000043300720c */ /* 0x080fe20003f06270 */
[----:B------:R-:W-:Y:S01]  /*4130*/  VIADD R51, R12, 0xa0 ;  /* 0x000000a00c337836 */ /* 0x000fe20000000000 */
[-C--:B------:R-:W-:Y:S02]  /*4140*/  ISETP.GE.AND P4, PT, R50, R4.reuse, PT ;  /* 0x000000043200720c */ /* 0x080fe40003f86270 */
[-C--:B------:R-:W-:Y:S01]  /*4150*/  ISETP.GE.AND P3, PT, R37, R4.reuse, PT ;  /* 0x000000042500720c */ /* 0x080fe20003f66270 */
[----:B------:R-:W-:Y:S01]  /*4160*/  VIADD R37, R12, 0xe0 ;  /* 0x000000e00c257836 */ /* 0x000fe20000000000 */
[----:B------:R-:W-:-:S02]  /*4170*/  ISETP.GE.AND P2, PT, R51, R4, PT ;  /* 0x000000043300720c */ /* 0x000fc40003f46270 */
[-C--:B------:R-:W-:Y:S01]  /*4180*/  ISETP.GE.AND P1, PT, R49, R4.reuse, PT ;  /* 0x000000043100720c */ /* 0x080fe20003f26270 */
[----:B------:R-:W-:Y:S01]  /*4190*/  @!P6 STG.E desc[UR8][R2.64], R16 ;  /* 0x000000100200e986 */ /* 0x000fe2000c101908 */
[-C--:B------:R-:W-:Y:S01]  /*41a0*/  ISETP.GE.AND P6, PT, R37, R4.reuse, PT ;  /* 0x000000042500720c */ /* 0x080fe20003fc6270 */
[----:B------:R-:W-:Y:S02]  /*41b0*/  VIADD R37, R12, 0x120 ;  /* 0x000001200c257836 */ /* 0x000fe40000000000 */
[----:B------:R-:W-:Y:S01]  /*41c0*/  @!P5 STG.E desc[UR8][R2.64+0x80], R8 ;  /* 0x000080080200d986 */ /* 0x000fe2000c101908 */
[----:B------:R-:W-:-:S03]  /*41d0*/  ISETP.GE.AND P5, PT, R48, R4, PT ;  /* 0x000000043000720c */ /* 0x000fc60003fa6270 */
[----:B------:R-:W-:Y:S01]  /*41e0*/  @!P0 STG.E desc[UR8][R2.64+0x100], R10 ;  /* 0x0001000a02008986 */ /* 0x000fe2000c101908 */
[-C--:B------:R-:W-:Y:S01]  /*41f0*/  ISETP.GE.AND P0, PT, R37, R4.reuse, PT ;  /* 0x000000042500720c */ /* 0x080fe20003f06270 */
[----:B------:R-:W-:Y:S02]  /*4200*/  VIADD R37, R12, 0x1c0 ;  /* 0x000001c00c257836 */ /* 0x000fe40000000000 */
[----:B------:R-:W-:Y:S01]  /*4210*/  @!P4 STG.E desc[UR8][R2.64+0x180], R6 ;  /* 0x000180060200c986 */ /* 0x000fe2000c101908 */
[----:B------:R-:W-:-:S03]  /*4220*/  ISETP.GE.AND P4, PT, R47, R4, PT ;  /* 0x000000042f00720c */ /* 0x000fc60003f86270 */
[----:B------:R-:W-:Y:S01]  /*4230*/  @!P3 STG.E desc[UR8][R2.64+0x200], R53 ;  /* 0x000200350200b986 */ /* 0x000fe2000c101908 */
[----:B------:R-:W-:-:S03]  /*4240*/  ISETP.GE.AND P3, PT, R46, R4, PT ;  /* 0x000000042e00720c */ /* 0x000fc60003f66270 */
[----:B------:R-:W-:Y:S01]  /*4250*/  @!P2 STG.E desc[UR8][R2.64+0x280], R39 ;  /* 0x000280270200a986 */ /* 0x000fe2000c101908 */
[----:B------:R-:W-:-:S03]  /*4260*/  ISETP.GE.AND P2, PT, R45, R4, PT ;  /* 0x000000042d00720c */ /* 0x000fc60003f46270 */
[----:B------:R0:W-:Y:S01]  /*4270*/  @!P1 STG.E desc[UR8][R2.64+0x300], R33 ;  /* 0x0003002102009986 */ /* 0x0001e2000c101908 */
[-C--:B------:R-:W-:Y:S01]  /*4280*/  ISETP.GE.AND P1, PT, R43, R4.reuse, PT ;  /* 0x000000042b00720c */ /* 0x080fe20003f26270 */
[C---:B------:R-:W-:Y:S02]  /*4290*/  VIADD R43, R12.reuse, 0x220 ;  /* 0x000002200c2b7836 */ /* 0x040fe40000000000 */
[----:B------:R-:W-:Y:S01]  /*42a0*/  @!P6 STG.E desc[UR8][R2.64+0x380], R35 ;  /* 0x000380230200e986 */ /* 0x000fe2000c101908 */
[-C--:B------:R-:W-:Y:S01]  /*42b0*/  ISETP.GE.AND P6, PT, R37, R4.reuse, PT ;  /* 0x000000042500720c */ /* 0x080fe20003fc6270 */
[----:B------:R-:W-:Y:S02]  /*42c0*/  VIADD R37, R12, 0x200 ;  /* 0x000002000c257836 */ /* 0x000fe40000000000 */
[----:B------:R1:W-:Y:S01]  /*42d0*/  @!P5 STG.E desc[UR8][R2.64+0x400], R31 ;  /* 0x0004001f0200d986 */ /* 0x0003e2000c101908 */
[----:B------:R-:W-:Y:S01]  /*42e0*/  ISETP.GE.AND P5, PT, R42, R4, PT ;  /* 0x000000042a00720c */ /* 0x000fe20003fa6270 */
[----:B0-----:R-:W-:-:S02]  /*42f0*/  VIADD R33, R12, 0x260 ;  /* 0x000002600c217836 */ /* 0x001fc40000000000 */
[----:B------:R0:W-:Y:S01]  /*4300*/  @!P0 STG.E desc[UR8][R2.64+0x480], R25 ;  /* 0x0004801902008986 */ /* 0x0001e2000c101908 */
[----:B------:R-:W-:-:S03]  /*4310*/  ISETP.GE.AND P0, PT, R37, R4, PT ;  /* 0x000000042500720c */ /* 0x000fc60003f06270 */
[----:B------:R0:W-:Y:S01]  /*4320*/  @!P4 STG.E desc[UR8][R2.64+0x500], R27 ;  /* 0x0005001b0200c986 */ /* 0x0001e2000c101908 */
[-C--:B------:R-:W-:Y:S01]  /*4330*/  ISETP.GE.AND P4, PT, R43, R4.reuse, PT ;  /* 0x000000042b00720c */ /* 0x080fe20003f86270 */
[----:B-1----:R-:W-:Y:S02]  /*4340*/  VIADD R31, R12, 0x280 ;  /* 0x000002800c1f7836 */ /* 0x002fe40000000000 */
[----:B------:R0:W-:Y:S01]  /*4350*/  @!P3 STG.E desc[UR8][R2.64+0x580], R29 ;  /* 0x0005801d0200b986 */ /* 0x0001e2000c101908 */
[----:B------:R-:W-:-:S03]  /*4360*/  ISETP.GE.AND P3, PT, R41, R4, PT ;  /* 0x000000042900720c */ /* 0x000fc60003f66270 */
[----:B------:R0:W-:Y:S01]  /*4370*/  @!P2 STG.E desc[UR8][R2.64+0x600], R19 ;  /* 0x000600130200a986 */ /* 0x0001e2000c101908 */
[----:B------:R-:W-:-:S03]  /*4380*/  ISETP.GE.AND P2, PT, R33, R4, PT ;  /* 0x000000042100720c */ /* 0x000fc60003f46270 */
[----:B------:R0:W-:Y:S01]  /*4390*/  @!P1 STG.E desc[UR8][R2.64+0x680], R21 ;  /* 0x0006801502009986 */ /* 0x0001e2000c101908 */
[----:B------:R-:W-:-:S03]  /*43a0*/  ISETP.GE.AND P1, PT, R31, R4, PT ;  /* 0x000000041f00720c */ /* 0x000fc60003f26270 */
[----:B------:R0:W-:Y:S01]  /*43b0*/  @!P6 STG.E desc[UR8][R2.64+0x700], R17 ;  /* 0x000700110200e986 */ /* 0x0001e2000c101908 */
[----:B------:R-:W-:-:S03]  /*43c0*/  ISETP.GE.AND P6, PT, R40, R4, PT ;  /* 0x000000042800720c */ /* 0x000fc60003fc6270 */
[----:B------:R0:W-:Y:S04]  /*43d0*/  @!P5 STG.E desc[UR8][R2.64+0x780], R15 ;  /* 0x0007800f0200d986 */ /* 0x0001e8000c101908 */
[----:B------:R0:W-:Y:S04]  /*43e0*/  @!P0 STG.E desc[UR8][R2.64+0x800], R13 ;  /* 0x0008000d02008986 */ /* 0x0001e8000c101908 */
[----:B------:R0:W-:Y:S04]  /*43f0*/  @!P4 STG.E desc[UR8][R2.64+0x880], R11 ;  /* 0x0008800b0200c986 */ /* 0x0001e8000c101908 */
[----:B------:R0:W-:Y:S04]  /*4400*/  @!P3 STG.E desc[UR8][R2.64+0x900], R9 ;  /* 0x000900090200b986 */ /* 0x0001e8000c101908 */
[----:B------:R0:W-:Y:S04]  /*4410*/  @!P2 STG.E desc[UR8][R2.64+0x980], R7 ;  /* 0x000980070200a986 */ /* 0x0001e8000c101908 */
[----:B------:R0:W-:Y:S01]  /*4420*/  @!P1 STG.E desc[UR8][R2.64+0xa00], R5 ;  /* 0x000a000502009986 */ /* 0x0001e2000c101908 */
[----:B------:R-:W-:Y:S05]  /*4430*/  @P6 EXIT ;  /* 0x000000000000694d */ /* 0x000fea0003800000 */
[----:B------:R-:W-:Y:S01]  /*4440*/  STG.E desc[UR8][R2.64+0xa80], R23 ;  /* 0x000a801702007986 */ /* 0x000fe2000c101908 */
[----:B------:R-:W-:Y:S05]  /*4450*/  EXIT ;  /* 0x000000000000794d */ /* 0x000fea0003800000 */
.L_x_5:
[----:B------:R-:W-:Y:S01]  /*4460*/  BSSY B1, `(.L_x_32) ;  /* 0x0000006000017945 */ /* 0x000fe20003800000 */
[----:B------:R-:W-:Y:S01]  /*4470*/  PLOP3.LUT P0, PT, P0, PT, PT, 0x8, 0x80 ;  /* 0x000000000080781c */ /* 0x000fe2000070e170 */
[----:B------:R-:W-:-:S12]  /*4480*/  IMAD.MOV.U32 R19, RZ, RZ, -0x1 ;  /* 0xffffffffff137424 */ /* 0x000fd800078e00ff */
[----:B------:R-:W-:Y:S05]  /*4490*/  WARPSYNC.COLLECTIVE R19, `(.L_x_33) ;  /* 0x0000000013087348 */ /* 0x000fea0003c00000 */
[----:B------:R-:W-:Y:S01]  /*44a0*/  VOTE.ANY P0, P0 ;  /* 0x0000000000ff7806 */ /* 0x000fe20000000100 */
[----:B------:R-:W-:-:S12]  /*44b0*/  ENDCOLLECTIVE ;  /* 0x000000000000791b */ /* 0x000fd80003800000 */
.L_x_33:
[----:B------:R-:W-:Y:S05]  /*44c0*/  BSYNC B1 ;  /* 0x0000000000017941 */ /* 0x000fea0003800000 */
.L_x_32:
[----:B------:R-:W-:Y:S05]  /*44d0*/  BRA `(.L_x_34) ;  /* 0xffffffc800a87947 */ /* 0x000fea000383ffff */
.L_x_7:
[----:B------:R-:W-:Y:S01]  /*44e0*/  BSSY B1, `(.L_x_35) ;  /* 0x0000006000017945 */ /* 0x000fe20003800000 */
[----:B------:R-:W-:Y:S01]  /*44f0*/  PLOP3.LUT P0, PT, P0, PT, PT, 0x8, 0x80 ;  /* 0x000000000080781c */ /* 0x000fe2000070e170 */
[----:B------:R-:W-:-:S12]  /*4500*/  IMAD.MOV.U32 R19, RZ, RZ, -0x1 ;  /* 0xffffffffff137424 */ /* 0x000fd800078e00ff */
[----:B------:R-:W-:Y:S05]  /*4510*/  WARPSYNC.COLLECTIVE R19, `(.L_x_36) ;  /* 0x0000000013087348 */ /* 0x000fea0003c00000 */
[----:B------:R-:W-:Y:S01]  /*4520*/  VOTE.ANY P0, P0 ;  /* 0x0000000000ff7806 */ /* 0x000fe20000000100 */
[----:B------:R-:W-:-:S12]  /*4530*/  ENDCOLLECTIVE ;  /* 0x000000000000791b */ /* 0x000fd80003800000 */
.L_x_36:
[----:B------:R-:W-:Y:S05]  /*4540*/  BSYNC B1 ;  /* 0x0000000000017941 */ /* 0x000fea0003800000 */
.L_x_35:
[----:B------:R-:W-:Y:S05]  /*4550*/  BRA `(.L_x_37) ;  /* 0xffffffc800fc7947 */ /* 0x000fea000383ffff */
.L_x_9:
[----:B------:R-:W0:Y:S01]  /*4560*/  S2R R48, SR_GEMASK ;  /* 0x0000000000307919 */ /* 0x000e220000003c00 */
[----:B------:R-:W-:Y:S01]  /*4570*/  BSSY B1, `(.L_x_38) ;  /* 0x0000006000017945 */ /* 0x000fe20003800000 */
[----:B------:R-:W-:Y:S01]  /*4580*/  PLOP3.LUT P0, PT, P0, PT, PT, 0x8, 0x80 ;  /* 0x000000000080781c */ /* 0x000fe2000070e170 */
[----:B------:R-:W-:-:S12]  /*4590*/  IMAD.MOV.U32 R19, RZ, RZ, -0x1 ;  /* 0xffffffffff137424 */ /* 0x000fd800078e00ff */
[----:B0-----:R-:W-:Y:S05]  /*45a0*/  WARPSYNC.COLLECTIVE R19, `(.L_x_39) ;  /* 0x0000000013087348 */ /* 0x001fea0003c00000 */
[----:B------:R-:W-:Y:S01]  /*45b0*/  VOTE.ANY R19, PT, P0 ;  /* 0x0000000000137806 */ /* 0x000fe200000e0100 */
[----:B0-----:R-:W-:Y:S06]  /*45c0*/  ENDCOLLECTIVE ;  /* 0x000000000000791b */ /* 0x001fec0003800000 */
.L_x_39:
[----:B------:R-:W-:Y:S05]  /*45d0*/  BSYNC B1 ;  /* 0x0000000000017941 */ /* 0x000fea0003800000 */
.L_x_38:
[----:B------:R-:W-:Y:S01]  /*45e0*/  LOP3.LUT R19, R19, 0x80000000, R48, 0xec, !PT ;  /* 0x8000000013137812 */ /* 0x000fe200078eec30 */
[----:B------:R-:W-:Y:S01]  /*45f0*/  IMAD.MOV.U32 R18, RZ, RZ, R41 ;  /* 0x000000ffff127224 */ /* 0x000fe200078e0029 */
[----:B------:R-:W0:Y:S01]  /*4600*/  LDC.64 R42, c[0x0][0x390] ;  /* 0x0000e400ff2a7b82 */ /* 0x000e220000000a00 */
[----:B------:R-:W-:Y:S02]  /*4610*/  IMAD.MOV.U32 R17, RZ, RZ, 0x1 ;  /* 0x00000001ff117424 */ /* 0x000fe400078e00ff */
[----:B------:R-:W-:Y:S02]  /*4620*/  VIADD R16, R19, 0xffffffff ;  /* 0xffffffff13107836 */ /* 0x000fe40000000000 */
[C---:B------:R-:W-:Y:S02]  /*4630*/  VIADD R23, R47.reuse, 0x4 ;  /* 0x000000042f177836 */ /* 0x040fe40000000000 */
[----:B------:R-:W-:Y:S01]  /*4640*/  VIADD R26, R47, 0x8 ;  /* 0x000000082f1a7836 */ /* 0x000fe20000000000 */
[----:B------:R-:W-:Y:S01]  /*4650*/  LOP3.LUT R22, R19, R16, RZ, 0xc, !PT ;  /* 0x0000001013167212 */ /* 0x000fe200078e0cff */
[----:B------:R-:W-:-:S03]  /*4660*/  IMAD.MOV.U32 R19, RZ, RZ, -0x1 ;  /* 0xffffffffff137424 */ /* 0x000fc600078e00ff */
[----:B------:R1:W2:Y:S02]  /*4670*/  POPC R16, R22 ;  /* 0x0000001600107309 */ /* 0x0002a40000000000 */
[----:B-1----:R-:W-:Y:S01]  /*4680*/  VIADD R22, R47, 0x2 ;  /* 0x000000022f167836 */ /* 0x002fe20000000000 */
[----:B0-2---:R-:W-:-:S13]  /*4690*/  IADD3 R42, P3, PT, R42, 0x100, RZ ;  /* 0x000001002a2a7810 */ /* 0x005fda0007f7e0ff */
[----:B------:R-:W-:Y:S05]  /*46a0*/  WARPSYNC.COLLECTIVE R19, `(.L_x_40) ;  /* 0x0000000013087348 */ /* 0x000fea0003c00000 */
[----:B------:R0:W1:Y:S02]  /*46b0*/  SHFL.DOWN P2, R20, R18, R17, R16 ;  /* 0x0800001112147389 */ /* 0x0000640000040010 */
[----:B01----:R-:W-:Y:S05]  /*46c0*/  ENDCOLLECTIVE ;  /* 0x000000000000791b */ /* 0x003fea0003800000 */
.L_x_40:
[-C--:B------:R-:W-:Y:S01]  /*46d0*/  ISETP.GE.AND P0, PT, R47, R16.reuse, PT ;  /* 0x000000102f00720c */ /* 0x080fe20003f06270 */
[----:B------:R-:W-:Y:S02]  /*46e0*/  IMAD.X R43, RZ, RZ, R43, P3 ;  /* 0x000000ffff2b7224 */ /* 0x000fe400018e062b */
[----:B------:R-:W-:Y:S01]  /*46f0*/  IMAD.MOV.U32 R17, RZ, RZ, 0x2 ;  /* 0x00000002ff117424 */ /* 0x000fe200078e00ff */
[----:B------:R-:W-:Y:S02]  /*4700*/  SEL R20, R20, RZ, !P0 ;  /* 0x000000ff14147207 */ /* 0x000fe40004000000 */
[----:B------:R-:W-:-:S03]  /*4710*/  ISETP.GT.AND P0, PT, R22, R16, PT ;  /* 0x000000101600720c */ /* 0x000fc60003f04270 */
[----:B------:R-:W-:-:S04]  /*4720*/  IMAD.IADD R37, R20, 0x1, R41 ;  /* 0x0000000114257824 */ /* 0x000fc800078e0229 */
[----:B------:R-:W-:-:S07]  /*4730*/  IMAD.MOV.U32 R18, RZ, RZ, R37 ;  /* 0x000000ffff127224 */ /* 0x000fce00078e0025 */
[----:B------:R-:W-:Y:S05]  /*4740*/  WARPSYNC.COLLECTIVE R19, `(.L_x_41) ;  /* 0x0000000013087348 */ /* 0x000fea0003c00000 */
[----:B------:R0:W1:Y:S02]  /*4750*/  SHFL.DOWN P2, R20, R18, R17, R16 ;  /* 0x0800001112147389 */ /* 0x0000640000040010 */
[----:B01----:R-:W-:Y:S05]  /*4760*/  ENDCOLLECTIVE ;  /* 0x000000000000791b */ /* 0x003fea0003800000 */
.L_x_41:
[----:B------:R-:W-:Y:S01]  /*4770*/  IMAD.MOV.U32 R17, RZ, RZ, 0x4 ;  /* 0x00000004ff117424 */ /* 0x000fe200078e00ff */
[----:B------:R-:W-:Y:S02]  /*4780*/  SEL R20, R20, RZ, !P0 ;  /* 0x000000ff14147207 */ /* 0x000fe40004000000 */
[----:B------:R-:W-:-:S03]  /*4790*/  ISETP.GT.AND P0, PT, R23, R16, PT ;  /* 0x000000101700720c */ /* 0x000fc60003f04270 */
[----:B------:R-:W-:Y:S02]  /*47a0*/  IMAD.IADD R39, R37, 0x1, R20 ;  /* 0x0000000125277824 */ /* 0x000fe400078e0214 */
[----:B------:R-:W-:Y:S02]  /*47b0*/  VIADD R37, R47, 0x10 ;  /* 0x000000102f257836 */ /* 0x000fe40000000000 */
[----:B------:R-:W-:-:S07]  /*47c0*/  IMAD.MOV.U32 R18, RZ, RZ, R39 ;  /* 0x000000ffff127224 */ /* 0x000fce00078e0027 */
[----:B------:R-:W-:Y:S05]  /*47d0*/  WARPSYNC.COLLECTIVE R19, `(.L_x_42) ;  /* 0x0000000013087348 */ /* 0x000fea0003c00000 */
[----:B------:R0:W1:Y:S02]  /*47e0*/  SHFL.DOWN P2, R20, R18, R17, R16 ;  /* 0x0800001112147389 */ /* 0x0000640000040010 */
[----:B01----:R-:W-:Y:S05]  /*47f0*/  ENDCOLLECTIVE ;  /* 0x000000000000791b */ /* 0x003fea0003800000 */
.L_x_42:
        /* <DEDUP_REMOVED lines=8> */
.L_x_43:
[----:B------:R-:W-:Y:S01]  /*4880*/  IMAD.MOV.U32 R17, RZ, RZ, 0x10 ;  /* 0x00000010ff117424 */ /* 0x000fe200078e00ff */
[----:B------:R-:W-:Y:S02]  /*4890*/  SEL R20, R20, RZ, !P0 ;  /* 0x000000ff14147207 */ /* 0x000fe40004000000 */
[----:B------:R-:W-:-:S03]  /*48a0*/  ISETP.NE.AND P0, PT, R40, 0x65, PT ;  /* 0x000000652800780c */ /* 0x000fc60003f05270 */
[----:B------:R-:W-:-:S04]  /*48b0*/  IMAD.IADD R41, R51, 0x1, R20 ;  /* 0x0000000133297824 */ /* 0x000fc800078e0214 */
[----:B------:R-:W-:-:S07]  /*48c0*/  IMAD.MOV.U32 R18, RZ, RZ, R41 ;  /* 0x000000ffff127224 */ /* 0x000fce00078e0029 */
[----:B------:R-:W-:Y:S05]  /*48d0*/  WARPSYNC.COLLECTIVE R19, `(.L_x_44) ;  /* 0x0000000013087348 */ /* 0x000fea0003c00000 */
[----:B------:R0:W1:Y:S02]  /*48e0*/  SHFL.DOWN P2, R20, R18, R17, R16 ;  /* 0x0800001112147389 */ /* 0x0000640000040010 */
[----:B01----:R-:W-:Y:S05]  /*48f0*/  ENDCOLLECTIVE ;  /* 0x000000000000791b */ /* 0x003fea0003800000 */
.L_x_44:
[----:B------:R-:W-:Y:S05]  /*4900*/  WARPSYNC.COLLECTIVE R19, `(.L_x_45) ;  /* 0x0000000013087348 */ /* 0x000fea0003c00000 */
[----:B------:R-:W-:Y:S01]  /*4910*/  VOTE.ALL P0, P0 ;  /* 0x0000000000ff7806 */ /* 0x000fe20000000000 */
[----:B------:R-:W-:-:S12]  /*4920*/  ENDCOLLECTIVE ;  /* 0x000000000000791b */ /* 0x000fd80003800000 */
.L_x_45:
[----:B------:R-:W-:-:S04]  /*4930*/  ISETP.GT.AND P2, PT, R37, R16, PT ;  /* 0x000000102500720c */ /* 0x000fc80003f44270 */
[----:B------:R-:W-:-:S05]  /*4940*/  SEL R20, R20, RZ, !P2 ;  /* 0x000000ff14147207 */ /* 0x000fca0005000000 */
[----:B------:R-:W-:Y:S01]  /*4950*/  IMAD.IADD R39, R41, 0x1, R20 ;  /* 0x0000000129277824 */ /* 0x000fe200078e0214 */
[----:B------:R-:W-:Y:S06]  /*4960*/  BRA `(.L_x_46) ;  /* 0xffffffc800947947 */ /* 0x000fec000383ffff */
.L_x_11:
[----:B------:R-:W-:Y:S01]  /*4970*/  BSSY B1, `(.L_x_47) ;  /* 0x0000006000017945 */ /* 0x000fe20003800000 */
[----:B------:R-:W-:Y:S01]  /*4980*/  PLOP3.LUT P0, PT, P0, PT, PT, 0x8, 0x80 ;  /* 0x000000000080781c */ /* 0x000fe2000070e170 */
[----:B------:R-:W-:-:S12]  /*4990*/  IMAD.MOV.U32 R19, RZ, RZ, -0x1 ;  /* 0xffffffffff137424 */ /* 0x000fd800078e00ff */
[----:B------:R-:W-:Y:S05]  /*49a0*/  WARPSYNC.COLLECTIVE R19, `(.L_x_48) ;  /* 0x0000000013087348 */ /* 0x000fea0003c00000 */
[----:B------:R-:W-:Y:S01]  /*49b0*/  VOTE.ANY P0, P0 ;  /* 0x0000000000ff7806 */ /* 0x000fe20000000100 */
[----:B------:R-:W-:-:S12]  /*49c0*/  ENDCOLLECTIVE ;  /* 0x000000000000791b */ /* 0x000fd80003800000 */
.L_x_48:
[----:B------:R-:W-:Y:S05]  /*49d0*/  BSYNC B1 ;  /* 0x0000000000017941 */ /* 0x000fea0003800000 */
.L_x_47:
[----:B------:R-:W-:Y:S05]  /*49e0*/  BRA `(.L_x_49) ;  /* 0xffffffc800a47947 */ /* 0x000fea000383ffff */
.L_x_13:
[----:B------:R-:W-:Y:S01]  /*49f0*/  BSSY B1, `(.L_x_50) ;  /* 0x0000006000017945 */ /* 0x000fe20003800000 */
[----:B------:R-:W-:Y:S01]  /*4a00*/  PLOP3.LUT P0, PT, P0, PT, PT, 0x8, 0x80 ;  /* 0x000000000080781c */ /* 0x000fe2000070e170 */
[----:B------:R-:W-:-:S12]  /*4a10*/  IMAD.MOV.U32 R19, RZ, RZ, -0x1 ;  /* 0xffffffffff137424 */ /* 0x000fd800078e00ff */
[----:B------:R-:W-:Y:S05]  /*4a20*/  WARPSYNC.COLLECTIVE R19, `(.L_x_51) ;  /* 0x0000000013087348 */ /* 0x000fea0003c00000 */
[----:B------:R-:W-:Y:S01]  /*4a30*/  VOTE.ANY P0, P0 ;  /* 0x0000000000ff7806 */ /* 0x000fe20000000100 */
[----:B------:R-:W-:-:S12]  /*4a40*/  ENDCOLLECTIVE ;  /* 0x000000000000791b */ /* 0x000fd80003800000 */
.L_x_51:
[----:B------:R-:W-:Y:S05]  /*4a50*/  BSYNC B1 ;  /* 0x0000000000017941 */ /* 0x000fea0003800000 */
.L_x_50:
[----:B------:R-:W-:Y:S05]  /*4a60*/  BRA `(.L_x_52) ;  /* 0xffffffc800f87947 */ /* 0x000fea000383ffff */
.L_x_15:
[----:B------:R-:W-:Y:S01]  /*4a70*/  BSSY B1, `(.L_x_53) ;  /* 0x0000006000017945 */ /* 0x000fe20003800000 */
[----:B------:R-:W-:Y:S01]  /*4a80*/  PLOP3.LUT P0, PT, P0, PT, PT, 0x8, 0x80 ;  /* 0x000000000080781c */ /* 0x000fe2000070e170 */
[----:B------:R-:W-:-:S12]  /*4a90*/  IMAD.MOV.U32 R19, RZ, RZ, -0x1 ;  /* 0xffffffffff137424 */ /* 0x000fd800078e00ff */
[----:B------:R-:W-:Y:S05]  /*4aa0*/  WARPSYNC.COLLECTIVE R19, `(.L_x_54) ;  /* 0x0000000013087348 */ /* 0x000fea0003c00000 */
[----:B------:R-:W-:Y:S01]  /*4ab0*/  VOTE.ANY R19, PT, P0 ;  /* 0x0000000000137806 */ /* 0x000fe200000e0100 */
[----:B------:R-:W-:Y:S06]  /*4ac0*/  ENDCOLLECTIVE ;  /* 0x000000000000791b */ /* 0x000fec0003800000 */
.L_x_54:
[----:B------:R-:W-:Y:S05]  /*4ad0*/  BSYNC B1 ;  /* 0x0000000000017941 */ /* 0x000fea0003800000 */
.L_x_53:
[----:B------:R-:W-:Y:S01]  /*4ae0*/  LOP3.LUT R19, R19, 0x80000000, R48, 0xec, !PT ;  /* 0x8000000013137812 */ /* 0x000fe200078eec30 */
[----:B------:R-:W-:Y:S02]  /*4af0*/  IMAD.MOV.U32 R18, RZ, RZ, R41 ;  /* 0x000000ffff127224 */ /* 0x000fe400078e0029 */
[----:B------:R-:W-:Y:S02]  /*4b00*/  IMAD.MOV.U32 R17, RZ, RZ, 0x1 ;  /* 0x00000001ff117424 */ /* 0x000fe400078e00ff */
[----:B------:R-:W-:Y:S02]  /*4b10*/  VIADD R16, R19, 0xffffffff ;  /* 0xffffffff13107836 */ /* 0x000fe40000000000 */
[----:B------:R-:W-:-:S03]  /*4b20*/  VIADD R21, R21, 0xffffffe0 ;  /* 0xffffffe015157836 */ /* 0x000fc60000000000 */
[----:B------:R-:W-:Y:S01]  /*4b30*/  LOP3.LUT R50, R19, R16, RZ, 0xc, !PT ;  /* 0x0000001013327212 */ /* 0x000fe200078e0cff */
[----:B------:R-:W-:-:S03]  /*4b40*/  IMAD.MOV.U32 R19, RZ, RZ, -0x1 ;  /* 0xffffffffff137424 */ /* 0x000fc600078e00ff */
[----:B------:R0:W1:Y:S04]  /*4b50*/  POPC R16, R50 ;  /* 0x0000003200107309 */ /* 0x0000680000000000 */
[----:B01----:R-:W-:Y:S05]  /*4b60*/  WARPSYNC.COLLECTIVE R19, `(.L_x_55) ;  /* 0x0000000013087348 */ /* 0x003fea0003c00000 */
[----:B-1----:R1:W2:Y:S02]  /*4b70*/  SHFL.DOWN P2, R20, R18, R17, R16 ;  /* 0x0800001112147389 */ /* 0x0022a40000040010 */
[----:B012---:R-:W-:Y:S05]  /*4b80*/  ENDCOLLECTIVE ;  /* 0x000000000000791b */ /* 0x007fea0003800000 */
.L_x_55:
[----:B------:R-:W-:Y:S01]  /*4b90*/  ISETP.GE.AND P0, PT, R47, R16, PT ;  /* 0x000000102f00720c */ /* 0x000fe20003f06270 */
[----:B------:R-:W-:-:S03]  /*4ba0*/  IMAD.MOV.U32 R17, RZ, RZ, 0x2 ;  /* 0x00000002ff117424 */ /* 0x000fc600078e00ff */
[----:B------:R-:W-:Y:S02]  /*4bb0*/  SEL R20, R20, RZ, !P0 ;  /* 0x000000ff14147207 */ /* 0x000fe40004000000 */
[----:B------:R-:W-:-:S03]  /*4bc0*/  ISETP.GT.AND P0, PT, R22, R16, PT ;  /* 0x000000101600720c */ /* 0x000fc60003f04270 */
[----:B------:R-:W-:-:S04]  /*4bd0*/  IMAD.IADD R51, R20, 0x1, R41 ;  /* 0x0000000114337824 */ /* 0x000fc800078e0229 */
[----:B------:R-:W-:-:S07]  /*4be0*/  IMAD.MOV.U32 R18, RZ, RZ, R51 ;  /* 0x000000ffff127224 */ /* 0x000fce00078e0033 */
[----:B------:R-:W-:Y:S05]  /*4bf0*/  WARPSYNC.COLLECTIVE R19, `(.L_x_56) ;  /* 0x0000000013087348 */ /* 0x000fea0003c00000 */
[----:B------:R0:W1:Y:S02]  /*4c00*/  SHFL.DOWN P2, R20, R18, R17, R16 ;  /* 0x0800001112147389 */ /* 0x0000640000040010 */
[----:B01----:R-:W-:Y:S05]  /*4c10*/  ENDCOLLECTIVE ;  /* 0x000000000000791b */ /* 0x003fea0003800000 */
.L_x_56:
        /* <DEDUP_REMOVED lines=8> */
.L_x_57:
        /* <DEDUP_REMOVED lines=8> */
.L_x_58:
        /* <DEDUP_REMOVED lines=8> */
.L_x_59:
[----:B------:R-:W-:Y:S05]  /*4da0*/  WARPSYNC.COLLECTIVE R19, `(.L_x_60) ;  /* 0x0000000013087348 */ /* 0x000fea0003c00000 */
[----:B------:R-:W-:Y:S01]  /*4db0*/  VOTE.ALL P0, P0 ;  /* 0x0000000000ff7806 */ /* 0x000fe20000000000 */
[----:B------:R-:W-:-:S12]  /*4dc0*/  ENDCOLLECTIVE ;  /* 0x000000000000791b */ /* 0x000fd80003800000 */
.L_x_60:
[----:B------:R-:W-:-:S04]  /*4dd0*/  ISETP.GT.AND P2, PT, R37, R16, PT ;  /* 0x000000102500720c */ /* 0x000fc80003f44270 */
[----:B------:R-:W-:-:S04]  /*4de0*/  SEL R20, R20, RZ, !P2 ;  /* 0x000000ff14147207 */ /* 0x000fc80005000000 */
[----:B------:R-:W-:Y:S01]  /*4df0*/  IADD3 R39, PT, PT, R50, R20, R39 ;  /* 0x0000001432277210 */ /* 0x000fe20007ffe027 */
[----:B------:R-:W-:Y:S06]  /*4e00*/  BRA `(.L_x_61) ;  /* 0xffffffc800907947 */ /* 0x000fec000383ffff */
.L_x_20:
[----:B------:R-:W-:Y:S01]  /*4e10*/  BSSY B0, `(.L_x_62) ;  /* 0x0000006000007945 */ /* 0x000fe20003800000 */
[----:B------:R-:W-:Y:S01]  /*4e20*/  PLOP3.LUT P0, PT, P0, PT, PT, 0x8, 0x80 ;  /* 0x000000000080781c */ /* 0x000fe2000070e170 */
[----:B------:R-:W-:-:S12]  /*4e30*/  IMAD.MOV.U32 R19, RZ, RZ, -0x1 ;  /* 0xffffffffff137424 */ /* 0x000fd800078e00ff */
[----:B------:R-:W-:Y:S05]  /*4e40*/  WARPSYNC.COLLECTIVE R19, `(.L_x_63) ;  /* 0x0000000013087348 */ /* 0x000fea0003c00000 */
[----:B------:R-:W-:Y:S01]  /*4e50*/  VOTE.ANY P0, P0 ;  /* 0x0000000000ff7806 */ /* 0x000fe20000000100 */
[----:B------:R-:W-:-:S12]  /*4e60*/  ENDCOLLECTIVE ;  /* 0x000000000000791b */ /* 0x000fd80003800000 */
.L_x_63:
[----:B------:R-:W-:Y:S05]  /*4e70*/  BSYNC B0 ;  /* 0x0000000000007941 */ /* 0x000fea0003800000 */
.L_x_62:
[----:B------:R-:W-:Y:S05]  /*4e80*/  BRA `(.L_x_64) ;  /* 0xffffffe000a87947 */ /* 0x000fea000383ffff */
.L_x_22:
[----:B------:R-:W-:Y:S01]  /*4e90*/  BSSY B0, `(.L_x_65) ;  /* 0x0000006000007945 */ /* 0x000fe20003800000 */
[----:B------:R-:W-:Y:S01]  /*4ea0*/  PLOP3.LUT P0, PT, P0, PT, PT, 0x8, 0x80 ;  /* 0x000000000080781c */ /* 0x000fe2000070e170 */
[----:B------:R-:W-:-:S12]  /*4eb0*/  IMAD.MOV.U32 R19, RZ, RZ, -0x1 ;  /* 0xffffffffff137424 */ /* 0x000fd800078e00ff */
[----:B------:R-:W-:Y:S05]  /*4ec0*/  WARPSYNC.COLLECTIVE R19, `(.L_x_66) ;  /* 0x0000000013087348 */ /* 0x000fea0003c00000 */
[----:B------:R-:W-:Y:S01]  /*4ed0*/  VOTE.ANY P0, P0 ;  /* 0x0000000000ff7806 */ /* 0x000fe20000000100 */
[----:B------:R-:W-:-:S12]  /*4ee0*/  ENDCOLLECTIVE ;  /* 0x000000000000791b */ /* 0x000fd80003800000 */
.L_x_66:
[----:B------:R-:W-:Y:S05]  /*4ef0*/  BSYNC B0 ;  /* 0x0000000000007941 */ /* 0x000fea0003800000 */
.L_x_65:
[----:B------:R-:W-:Y:S05]  /*4f00*/  BRA `(.L_x_67) ;  /* 0xffffffe000fc7947 */ /* 0x000fea000383ffff */
.L_x_24:
[----:B------:R-:W0:Y:S01]  /*4f10*/  S2R R53, SR_GEMASK ;  /* 0x0000000000357919 */ /* 0x000e220000003c00 */
[----:B------:R-:W-:Y:S01]  /*4f20*/  BSSY B0, `(.L_x_68) ;  /* 0x0000006000007945 */ /* 0x000fe20003800000 */
[----:B------:R-:W-:Y:S01]  /*4f30*/  PLOP3.LUT P0, PT, P0, PT, PT, 0x8, 0x80 ;  /* 0x000000000080781c */ /* 0x000fe2000070e170 */
[----:B------:R-:W-:-:S12]  /*4f40*/  IMAD.MOV.U32 R19, RZ, RZ, -0x1 ;  /* 0xffffffffff137424 */ /* 0x000fd800078e00ff */
[----:B0-----:R-:W-:Y:S05]  /*4f50*/  WARPSYNC.COLLECTIVE R19, `(.L_x_69) ;  /* 0x0000000013087348 */ /* 0x001fea0003c00000 */
[----:B------:R-:W-:Y:S01]  /*4f60*/  VOTE.ANY R19, PT, P0 ;  /* 0x0000000000137806 */ /* 0x000fe200000e0100 */
[----:B0-----:R-:W-:Y:S06]  /*4f70*/  ENDCOLLECTIVE ;  /* 0x000000000000791b */ /* 0x001fec0003800000 */
.L_x_69:
[----:B------:R-:W-:Y:S05]  /*4f80*/  BSYNC B0 ;  /* 0x0000000000007941 */ /* 0x000fea0003800000 */
.L_x_68:
[----:B------:R-:W-:Y:S01]  /*4f90*/  LOP3.LUT R19, R19, 0x80000000, R53, 0xec, !PT ;  /* 0x8000000013137812 */ /* 0x000fe200078eec35 */
[----:B------:R-:W-:Y:S02]  /*4fa0*/  IMAD.MOV.U32 R18, RZ, RZ, R25 ;  /* 0x000000ffff127224 */ /* 0x000fe400078e0019 */
[----:B------:R-:W-:Y:S02]  /*4fb0*/  IMAD.MOV.U32 R17, RZ, RZ, 0x1 ;  /* 0x00000001ff117424 */ /* 0x000fe400078e00ff */
[----:B------:R-:W-:-:S05]  /*4fc0*/  VIADD R16, R19, 0xffffffff ;  /* 0xffffffff13107836 */ /* 0x000fca0000000000 */
[----:B------:R-:W-:Y:S01]  /*4fd0*/  LOP3.LUT R44, R19, R16, RZ, 0xc, !PT ;  /* 0x00000010132c7212 */ /* 0x000fe200078e0cff */
[----:B------:R-:W-:-:S05]  /*4fe0*/  IMAD.MOV.U32 R19, RZ, RZ, -0x1 ;  /* 0xffffffffff137424 */ /* 0x000fca00078e00ff */
[----:B------:R-:W0:Y:S02]  /*4ff0*/  POPC R44, R44 ;  /* 0x0000002c002c7309 */ /* 0x000e240000000000 */
[----:B0-----:R-:W-:Y:S01]  /*5000*/  IMAD.MOV.U32 R16, RZ, RZ, R44 ;  /* 0x000000ffff107224 */ /* 0x001fe200078e002c */
[----:B------:R-:W-:-:S13]  /*5010*/  ISETP.GE.AND P0, PT, R36, R44, PT ;  /* 0x0000002c2400720c */ /* 0x000fda0003f06270 */
[----:B------:R-:W-:Y:S05]  /*5020*/  WARPSYNC.COLLECTIVE R19, `(.L_x_70) ;  /* 0x0000000013087348 */ /* 0x000fea0003c00000 */
[----:B------:R0:W1:Y:S02]  /*5030*/  SHFL.DOWN P2, R20, R18, R17, R16 ;  /* 0x0800001112147389 */ /* 0x0000640000040010 */
[----:B01----:R-:W-:Y:S05]  /*5040*/  ENDCOLLECTIVE ;  /* 0x000000000000791b */ /* 0x003fea0003800000 */
.L_x_70:
[----:B------:R-:W-:Y:S01]  /*5050*/  IMAD.MOV.U32 R17, RZ, RZ, 0x2 ;  /* 0x00000002ff117424 */ /* 0x000fe200078e00ff */
[----:B------:R-:W-:-:S05]  /*5060*/  SEL R20, R20, RZ, !P0 ;  /* 0x000000ff14147207 */ /* 0x000fca0004000000 */
[----:B------:R-:W-:Y:S02]  /*5070*/  IMAD.IADD R35, R20, 0x1, R25 ;  /* 0x0000000114237824 */ /* 0x000fe400078e0219 */
[----:B------:R-:W-:Y:S02]  /*5080*/  VIADD R25, R36, 0x2 ;  /* 0x0000000224197836 */ /* 0x000fe40000000000 */
[----:B------:R-:W-:-:S03]  /*5090*/  IMAD.MOV.U32 R18, RZ, RZ, R35 ;  /* 0x000000ffff127224 */ /* 0x000fc600078e0023 */
[----:B------:R-:W-:Y:S01]  /*50a0*/  ISETP.GT.AND P0, PT, R25, R44, PT ;  /* 0x0000002c1900720c */ /* 0x000fe20003f04270 */
[----:B------:R-:W-:-:S12]  /*50b0*/  VIADD R25, R36, 0x4 ;  /* 0x0000000424197836 */ /* 0x000fd80000000000 */
[----:B------:R-:W-:Y:S05]  /*50c0*/  WARPSYNC.COLLECTIVE R19, `(.L_x_71) ;  /* 0x0000000013087348 */ /* 0x000fea0003c00000 */
[----:B------:R0:W1:Y:S02]  /*50d0*/  SHFL.DOWN P2, R20, R18, R17, R16 ;  /* 0x0800001112147389 */ /* 0x0000640000040010 */
[----:B01----:R-:W-:Y:S05]  /*50e0*/  ENDCOLLECTIVE ;  /* 0x000000000000791b */ /* 0x003fea0003800000 */
.L_x_71:
        /* <DEDUP_REMOVED lines=9> */
.L_x_72:
        /* <DEDUP_REMOVED lines=8> */
.L_x_73:
[----:B------:R-:W-:Y:S01]  /*5200*/  IMAD.MOV.U32 R17, RZ, RZ, 0x10 ;  /* 0x00000010ff117424 */ /* 0x000fe200078e00ff */
[----:B------:R-:W-:Y:S02]  /*5210*/  SEL R20, R20, RZ, !P0 ;  /* 0x000000ff14147207 */ /* 0x000fe40004000000 */
[----:B------:R-:W-:-:S03]  /*5220*/  ISETP.NE.AND P0, PT, R24, 0x65, PT ;  /* 0x000000651800780c */ /* 0x000fc60003f05270 */
[----:B------:R-:W-:Y:S02]  /*5230*/  IMAD.IADD R26, R25, 0x1, R20 ;  /* 0x00000001191a7824 */ /* 0x000fe400078e0214 */
[----:B------:R-:W-:Y:S02]  /*5240*/  VIADD R25, R36, 0x10 ;  /* 0x0000001024197836 */ /* 0x000fe40000000000 */
[----:B------:R-:W-:-:S03]  /*5250*/  IMAD.MOV.U32 R18, RZ, RZ, R26 ;  /* 0x000000ffff127224 */ /* 0x000fc600078e001a */
[----:B------:R-:W-:-:S13]  /*5260*/  ISETP.GT.AND P3, PT, R25, R44, PT ;  /* 0x0000002c1900720c */ /* 0x000fda0003f64270 */
[----:B------:R-:W-:Y:S05]  /*5270*/  WARPSYNC.COLLECTIVE R19, `(.L_x_74) ;  /* 0x0000000013087348 */ /* 0x000fea0003c00000 */
[----:B------:R0:W1:Y:S02]  /*5280*/  SHFL.DOWN P2, R20, R18, R17, R16 ;  /* 0x0800001112147389 */ /* 0x0000640000040010 */
[----:B01----:R-:W-:Y:S05]  /*5290*/  ENDCOLLECTIVE ;  /* 0x000000000000791b */ /* 0x003fea0003800000 */
.L_x_74:
[----:B------:R-:W-:Y:S05]  /*52a0*/  WARPSYNC.COLLECTIVE R19, `(.L_x_75) ;  /* 0x0000000013087348 */ /* 0x000fea0003c00000 */
[----:B------:R-:W-:Y:S01]  /*52b0*/  VOTE.ALL P0, P0 ;  /* 0x0000000000ff7806 */ /* 0x000fe20000000000 */
[----:B------:R-:W-:-:S12]  /*52c0*/  ENDCOLLECTIVE ;  /* 0x000000000000791b */ /* 0x000fd80003800000 */
.L_x_75:
[----:B------:R-:W0:Y:S01]  /*52d0*/  LDC.64 R16, c[0x0][0x390] ;  /* 0x0000e400ff107b82 */ /* 0x000e220000000a00 */
[----:B------:R-:W-:-:S05]  /*52e0*/  SEL R25, R20, RZ, !P3 ;  /* 0x000000ff14197207 */ /* 0x000fca0005800000 */
[----:B------:R-:W-:Y:S01]  /*52f0*/  IMAD.IADD R26, R26, 0x1, R25 ;  /* 0x000000011a1a7824 */ /* 0x000fe200078e0219 */
[----:B0-----:R-:W-:-:S05]  /*5300*/  IADD3 R35, P2, PT, R16, 0x100, RZ ;  /* 0x0000010010237810 */ /* 0x001fca0007f5e0ff */
[----:B------:R-:W-:Y:S01]  /*5310*/  IMAD.X R39, RZ, RZ, R17, P2 ;  /* 0x000000ffff277224 */ /* 0x000fe200010e0611 */
[----:B------:R-:W-:Y:S07]  /*5320*/  BRA `(.L_x_76) ;  /* 0xffffffe000907947 */ /* 0x000fee000383ffff */
.L_x_26:
[----:B------:R-:W-:Y:S01]  /*5330*/  BSSY B0, `(.L_x_77) ;  /* 0x0000006000007945 */ /* 0x000fe20003800000 */
[----:B------:R-:W-:Y:S01]  /*5340*/  PLOP3.LUT P0, PT, P0, PT, PT, 0x8, 0x80 ;  /* 0x000000000080781c */ /* 0x000fe2000070e170 */
[----:B------:R-:W-:-:S12]  /*5350*/  IMAD.MOV.U32 R19, RZ, RZ, -0x1 ;  /* 0xffffffffff137424 */ /* 0x000fd800078e00ff */
[----:B------:R-:W-:Y:S05]  /*5360*/  WARPSYNC.COLLECTIVE R19, `(.L_x_78) ;  /* 0x0000000013087348 */ /* 0x000fea0003c00000 */
[----:B------:R-:W-:Y:S01]  /*5370*/  VOTE.ANY P0, P0 ;  /* 0x0000000000ff7806 */ /* 0x000fe20000000100 */
[----:B------:R-:W-:-:S12]  /*5380*/  ENDCOLLECTIVE ;  /* 0x000000000000791b */ /* 0x000fd80003800000 */
.L_x_78:
[----:B------:R-:W-:Y:S05]  /*5390*/  BSYNC B0 ;  /* 0x0000000000007941 */ /* 0x000fea0003800000 */
.L_x_77:
[----:B------:R-:W-:Y:S05]  /*53a0*/  BRA `(.L_x_79) ;  /* 0xffffffe000a07947 */ /* 0x000fea000383ffff */
.L_x_28:
[----:B------:R-:W-:Y:S01]  /*53b0*/  BSSY B0, `(.L_x_80) ;  /* 0x0000006000007945 */ /* 0x000fe20003800000 */
[----:B------:R-:W-:Y:S01]  /*53c0*/  PLOP3.LUT P0, PT, P0, PT, PT, 0x8, 0x80 ;  /* 0x000000000080781c */ /* 0x000fe2000070e170 */
[----:B------:R-:W-:-:S12]  /*53d0*/  IMAD.MOV.U32 R19, RZ, RZ, -0x1 ;  /* 0xffffffffff137424 */ /* 0x000fd800078e00ff */
[----:B------:R-:W-:Y:S05]  /*53e0*/  WARPSYNC.COLLECTIVE R19, `(.L_x_81) ;  /* 0x0000000013087348 */ /* 0x000fea0003c00000 */
[----:B------:R-:W-:Y:S01]  /*53f0*/  VOTE.ANY P0, P0 ;  /* 0x0000000000ff7806 */ /* 0x000fe20000000100 */
[----:B------:R-:W-:-:S12]  /*5400*/  ENDCOLLECTIVE ;  /* 0x000000000000791b */ /* 0x000fd80003800000 */
.L_x_81:
[----:B------:R-:W-:Y:S05]  /*5410*/  BSYNC B0 ;  /* 0x0000000000007941 */ /* 0x000fea0003800000 */
.L_x_80:
[----:B------:R-:W-:Y:S05]  /*5420*/  BRA `(.L_x_82) ;  /* 0xffffffe000f47947 */ /* 0x000fea000383ffff */
.L_x_30:
[----:B------:R-:W-:Y:S01]  /*5430*/  BSSY B0, `(.L_x_83) ;  /* 0x0000006000007945 */ /* 0x000fe20003800000 */
[----:B------:R-:W-:Y:S01]  /*5440*/  PLOP3.LUT P0, PT, P0, PT, PT, 0x8, 0x80 ;  /* 0x000000000080781c */ /* 0x000fe2000070e170 */
[----:B------:R-:W-:-:S12]  /*5450*/  IMAD.MOV.U32 R19, RZ, RZ, -0x1 ;  /* 0xffffffffff137424 */ /* 0x000fd800078e00ff */
[----:B------:R-:W-:Y:S05]  /*5460*/  WARPSYNC.COLLECTIVE R19, `(.L_x_84) ;  /* 0x0000000013087348 */ /* 0x000fea0003c00000 */
[----:B------:R-:W-:Y:S01]  /*5470*/  VOTE.ANY R19, PT, P0 ;  /* 0x0000000000137806 */ /* 0x000fe200000e0100 */
[----:B------:R-:W-:Y:S06]  /*5480*/  ENDCOLLECTIVE ;  /* 0x000000000000791b */ /* 0x000fec0003800000 */
.L_x_84:
[----:B------:R-:W-:Y:S05]  /*5490*/  BSYNC B0 ;  /* 0x0000000000007941 */ /* 0x000fea0003800000 */
.L_x_83:
[----:B------:R-:W-:Y:S01]  /*54a0*/  LOP3.LUT R19, R19, 0x80000000, R53, 0xec, !PT ;  /* 0x8000000013137812 */ /* 0x000fe200078eec35 */
[----:B------:R-:W-:Y:S02]  /*54b0*/  IMAD.MOV.U32 R18, RZ, RZ, R25 ;  /* 0x000000ffff127224 */ /* 0x000fe400078e0019 */
[----:B------:R-:W-:Y:S02]  /*54c0*/  IMAD.MOV.U32 R17, RZ, RZ, 0x1 ;  /* 0x00000001ff117424 */ /* 0x000fe400078e00ff */
[----:B------:R-:W-:Y:S02]  /*54d0*/  VIADD R16, R19, 0xffffffff ;  /* 0xffffffff13107836 */ /* 0x000fe40000000000 */
[----:B------:R-:W-:-:S03]  /*54e0*/  VIADD R21, R21, 0xffffffe0 ;  /* 0xffffffe015157836 */ /* 0x000fc60000000000 */
[----:B------:R-:W-:Y:S01]  /*54f0*/  LOP3.LUT R16, R19, R16, RZ, 0xc, !PT ;  /* 0x0000001013107212 */ /* 0x000fe200078e0cff */
[----:B------:R-:W-:-:S05]  /*5500*/  IMAD.MOV.U32 R19, RZ, RZ, -0x1 ;  /* 0xffffffffff137424 */ /* 0x000fca00078e00ff */
[----:B------:R-:W0:Y:S02]  /*5510*/  POPC R16, R16 ;  /* 0x0000001000107309 */ /* 0x000e240000000000 */
[----:B0-----:R-:W-:Y:S05]  /*5520*/  WARPSYNC.COLLECTIVE R19, `(.L_x_85) ;  /* 0x0000000013087348 */ /* 0x001fea0003c00000 */
[----:B0-----:R0:W1:Y:S02]  /*5530*/  SHFL.DOWN P2, R20, R18, R17, R16 ;  /* 0x0800001112147389 */ /* 0x0010640000040010 */
[----:B01----:R-:W-:Y:S05]  /*5540*/  ENDCOLLECTIVE ;  /* 0x000000000000791b */ /* 0x003fea0003800000 */
.L_x_85:
[----:B------:R-:W-:Y:S01]  /*5550*/  ISETP.GE.AND P0, PT, R36, R16, PT ;  /* 0x000000102400720c */ /* 0x000fe20003f06270 */
[----:B------:R-:W-:-:S03]  /*5560*/  IMAD.MOV.U32 R17, RZ, RZ, 0x2 ;  /* 0x00000002ff117424 */ /* 0x000fc600078e00ff */
[----:B------:R-:W-:-:S05]  /*5570*/  SEL R20, R20, RZ, !P0 ;  /* 0x000000ff14147207 */ /* 0x000fca0004000000 */
[----:B------:R-:W-:Y:S02]  /*5580*/  IMAD.IADD R25, R20, 0x1, R25 ;  /* 0x0000000114197824 */ /* 0x000fe400078e0219 */
[----:B------:R-:W-:Y:S02]  /*5590*/  VIADD R20, R36, 0x2 ;  /* 0x0000000224147836 */ /* 0x000fe40000000000 */
[----:B------:R-:W-:-:S03]  /*55a0*/  IMAD.MOV.U32 R18, RZ, RZ, R25 ;  /* 0x000000ffff127224 */ /* 0x000fc600078e0019 */
[----:B------:R-:W-:-:S13]  /*55b0*/  ISETP.GT.AND P0, PT, R20, R16, PT ;  /* 0x000000101400720c */ /* 0x000fda0003f04270 */
[----:B------:R-:W-:Y:S05]  /*55c0*/  WARPSYNC.COLLECTIVE R19, `(.L_x_86) ;  /* 0x0000000013087348 */ /* 0x000fea0003c00000 */
[----:B------:R0:W1:Y:S02]  /*55d0*/  SHFL.DOWN P2, R20, R18, R17, R16 ;  /* 0x0800001112147389 */ /* 0x0000640000040010 */
[----:B01----:R-:W-:Y:S05]  /*55e0*/  ENDCOLLECTIVE ;  /* 0x000000000000791b */ /* 0x003fea0003800000 */
.L_x_86:
[----:B------:R-:W-:Y:S01]  /*55f0*/  IMAD.MOV.U32 R17, RZ, RZ, 0x4 ;  /* 0x00000004ff117424 */ /* 0x000fe200078e00ff */
        /* <DEDUP_REMOVED lines=8> */
.L_x_87:
        /* <DEDUP_REMOVED lines=9> */
.L_x_88:
[----:B------:R-:W-:Y:S01]  /*5710*/  IMAD.MOV.U32 R17, RZ, RZ, 0x10 ;  /* 0x00000010ff117424 */ /* 0x000fe200078e00ff */
[----:B------:R-:W-:-:S05]  /*5720*/  SEL R20, R20, RZ, !P0 ;  /* 0x000000ff14147207 */ /* 0x000fca0004000000 */
[----:B------:R-:W-:-:S04]  /*5730*/  IMAD.IADD R25, R25, 0x1, R20 ;  /* 0x0000000119197824 */ /* 0x000fc800078e0214 */
[----:B------:R-:W-:-:S07]  /*5740*/  IMAD.MOV.U32 R18, RZ, RZ, R25 ;  /* 0x000000ffff127224 */ /* 0x000fce00078e0019 */
[----:B------:R-:W-:Y:S05]  /*5750*/  WARPSYNC.COLLECTIVE R19, `(.L_x_89) ;  /* 0x0000000013087348 */ /* 0x000fea0003c00000 */
[----:B------:R0:W1:Y:S02]  /*5760*/  SHFL.DOWN P2, R20, R18, R17, R16 ;  /* 0x0800001112147389 */ /* 0x0000640000040010 */
[----:B01----:R-:W-:Y:S05]  /*5770*/  ENDCOLLECTIVE ;  /* 0x000000000000791b */ /* 0x003fea0003800000 */
.L_x_89:
[----:B------:R-:W-:-:S05]  /*5780*/  VIADD R17, R36, 0x10 ;  /* 0x0000001024117836 */ /* 0x000fca0000000000 */
[----:B------:R-:W-:-:S04]  /*5790*/  ISETP.GT.AND P0, PT, R17, R16, PT ;  /* 0x000000101100720c */ /* 0x000fc80003f04270 */
[----:B------:R-:W-:Y:S02]  /*57a0*/  SEL R20, R20, RZ, !P0 ;  /* 0x000000ff14147207 */ /* 0x000fe40004000000 */
[----:B------:R-:W-:Y:S02]  /*57b0*/  ISETP.NE.AND P0, PT, R24, 0x65, PT ;  /* 0x000000651800780c */ /* 0x000fe40003f05270 */
[----:B------:R-:W-:-:S11]  /*57c0*/  IADD3 R26, PT, PT, R25, R20, R26 ;  /* 0x00000014191a7210 */ /* 0x000fd60007ffe01a */
[----:B------:R-:W-:Y:S05]  /*57d0*/  WARPSYNC.COLLECTIVE R19, `(.L_x_90) ;  /* 0x0000000013087348 */ /* 0x000fea0003c00000 */
[----:B------:R-:W-:Y:S01]  /*57e0*/  VOTE.ALL P0, P0 ;  /* 0x0000000000ff7806 */ /* 0x000fe20000000000 */
[----:B------:R-:W-:-:S12]  /*57f0*/  ENDCOLLECTIVE ;  /* 0x000000000000791b */ /* 0x000fd80003800000 */
.L_x_90:
[----:B------:R-:W-:Y:S05]  /*5800*/  BRA `(.L_x_91) ;  /* 0xffffffe0008c7947 */ /* 0x000fea000383ffff */
.L_x_92:
[----:B------:R-:W-:-:S00]  /*5810*/  BRA `(.L_x_92) ;  /* 0xfffffffc00fc7947 */ /* 0x000fc0000383ffff */
[----:B------:R-:W-:-:S00]  /*5820*/  NOP ;  /* 0x0000000000007918 */ /* 0x000fc00000000000 */
        /* <DEDUP_REMOVED lines=13> */
.L_x_124:


//--------------------- .text._ZN3cub18CUB_300001_SM_10006detail4scan20DeviceScanInitKernelINS0_13ScanTileStateIjLb1EEEEEvT_i --------------------------
	.section	.text._ZN3cub18CUB_300001_SM_10006detail4scan20DeviceScanInitKernelINS0_13ScanTileStateIjLb1EEEEEvT_i,"ax",@progbits
	.align	128
        .global         _ZN3cub18CUB_300001_SM_10006detail4scan20DeviceScanInitKernelINS0_13ScanTileStateIjLb1EEEEEvT_i
        .type           _ZN3cub18CUB_300001_SM_10006detail4scan20DeviceScanInitKernelINS0_13ScanTileStateIjLb1EEEEEvT_i,@function
        .size           _ZN3cub18CUB_300001_SM_10006detail4scan20DeviceScanInitKernelINS0_13ScanTileStateIjLb1EEEEEvT_i,(.L_x_125 - _ZN3cub18CUB_300001_SM_10006detail4scan20DeviceScanInitKernelINS0_13ScanTileStateIjLb1EEEEEvT_i)
        .other          _ZN3cub18CUB_300001_SM_10006detail4scan20DeviceScanInitKernelINS0_13ScanTileStateIjLb1EEEEEvT_i,@"STO_CUDA_ENTRY STV_DEFAULT"
_ZN3cub18CUB_300001_SM_10006detail4scan20DeviceScanInitKernelINS0_13ScanTileStateIjLb1EEEEEvT_i:
.text._ZN3cub18CUB_300001_SM_10006detail4scan20DeviceScanInitKernelINS0_13ScanTileStateIjLb1EEEEEvT_i:
[----:B------:R-:W-:Y:S01]  /*0000*/  LDC R1, c[0x0][0x37c] ;  /* 0x0000df00ff017b82 */ /* 0x000fe20000000800 */
[----:B------:R-:W0:Y:S07]  /*0010*/  S2R R0, SR_TID.X ;  /* 0x0000000000007919 */ /* 0x000e2e0000002100 */
[----:B------:R-:W1:Y:S01]  /*0020*/  S2UR UR6, SR_CTAID.X ;  /* 0x00000000000679c3 */ /* 0x000e620000002500 */
[----:B------:R-:W2:Y:S07]  /*0030*/  LDCU UR4, c[0x0][0x388] ;  /* 0x00007100ff0477ac */ /* 0x000eae0008000800 */
[----:B------:R-:W1:Y:S01]  /*0040*/  LDC R5, c[0x0][0x360] ;  /* 0x0000d800ff057b82 */ /* 0x000e620000000800 */
[----:B0-----:R-:W-:Y:S01]  /*0050*/  ISETP.GT.U32.AND P0, PT, R0, 0x1f, PT ;  /* 0x0000001f0000780c */ /* 0x001fe20003f04070 */
[----:B-1----:R-:W-:-:S03]  /*0060*/  IMAD R5, R5, UR6, R0 ;  /* 0x0000000605057c24 */ /* 0x002fc6000f8e0200 */
[----:B------:R-:W-:Y:S02]  /*0070*/  ISETP.NE.OR P0, PT, RZ, UR6, P0 ;  /* 0x00000006ff007c0c */ /* 0x000fe40008705670 */
[----:B--2---:R-:W-:Y:S01]  /*0080*/  ISETP.GE.AND P1, PT, R5, UR4, PT ;  /* 0x0000000405007c0c */ /* 0x004fe2000bf26270 */
[----:B------:R-:W0:-:S12]  /*0090*/  LDCU.64 UR4, c[0x0][0x358] ;  /* 0x00006b00ff0477ac */ /* 0x000e180008000a00 */
[----:B------:R-:W1:Y:S01]  /*00a0*/  @!P1 LDC.64 R2, c[0x0][0x380] ;  /* 0x0000e000ff029b82 */ /* 0x000e620000000a00 */
[----:B------:R-:W-:Y:S01]  /*00b0*/  @!P1 MOV R4, 0x63 ;  /* 0x0000006300049802 */ /* 0x000fe20000000f00 */
[----:B-1----:R-:W-:-:S04]  /*00c0*/  @!P1 IMAD.WIDE R2, R5, 0x8, R2 ;  /* 0x0000000805029825 */ /* 0x002fc800078e0202 */
[----:B------:R-:W-:-:S05]  /*00d0*/  HFMA2 R5, -RZ, RZ, 0, 0 ;  /* 0x00000000ff057431 */ /* 0x000fca00000001ff */
[----:B0-----:R0:W-:Y:S01]  /*00e0*/  @!P1 STG.E.64 desc[UR4][R2.64+0x100], R4 ;  /* 0x0001000402009986 */ /* 0x0011e2000c101b04 */
[----:B------:R-:W-:Y:S05]  /*00f0*/  @P0 EXIT ;  /* 0x000000000000094d */ /* 0x000fea0003800000 */
[----:B0-----:R-:W0:Y:S02]  /*0100*/  LDC.64 R2, c[0x0][0x380] ;  /* 0x0000e000ff027b82 */ /* 0x001e240000000a00 */
[----:B0-----:R-:W-:-:S05]  /*0110*/  IMAD.WIDE.U32 R2, R0, 0x8, R2 ;  /* 0x0000000800027825 */ /* 0x001fca00078e0002 */
[----:B------:R-:W-:Y:S01]  /*0120*/  STG.E.64 desc[UR4][R2.64], RZ ;  /* 0x000000ff02007986 */ /* 0x000fe2000c101b04 */
[----:B------:R-:W-:Y:S05]  /*0130*/  EXIT ;  /* 0x000000000000794d */ /* 0x000fea0003800000 */
.L_x_93:
        /* <DEDUP_REMOVED lines=12> */
.L_x_125:


//--------------------- .text._ZN3cub18CUB_300001_SM_10006detail11EmptyKernelIvEEvv --------------------------
	.section	.text._ZN3cub18CUB_300001_SM_10006detail11EmptyKernelIvEEvv,"ax",@progbits
	.align	128
        .global         _ZN3cub18CUB_300001_SM_10006detail11EmptyKernelIvEEvv
        .type           _ZN3cub18CUB_300001_SM_10006detail11EmptyKernelIvEEvv,@function
        .size           _ZN3cub18CUB_300001_SM_10006detail11EmptyKernelIvEEvv,(.L_x_126 - _ZN3cub18CUB_300001_SM_10006detail11EmptyKernelIvEEvv)
        .other          _ZN3cub18CUB_300001_SM_10006detail11EmptyKernelIvEEvv,@"STO_CUDA_ENTRY STV_DEFAULT"
_ZN3cub18CUB_300001_SM_10006detail11EmptyKernelIvEEvv:
.text._ZN3cub18CUB_300001_SM_10006detail11EmptyKernelIvEEvv:
[----:B------:R-:W-:Y:S01]  /*0000*/  LDC R1, c[0x0][0x37c] ;  /* 0x0000df00ff017b82 */ /* 0x000fe20000000800 */
[----:B------:R-:W-:Y:S05]  /*0010*/  EXIT ;  /* 0x000000000000794d */ /* 0x000fea0003800000 */
.L_x_94:
        /* <DEDUP_REMOVED lines=14> */
.L_x_126:


//--------------------- .text._Z20KScatterSegmentsWarpPKjjPKhS0_S0_PjS3_S3_ --------------------------
	.section	.text._Z20KScatterSegmentsWarpPKjjPKhS0_S0_PjS3_S3_,"ax",@progbits
	.align	128
        .global         _Z20KScatterSegmentsWarpPKjjPKhS0_S0_PjS3_S3_
        .type           _Z20KScatterSegmentsWarpPKjjPKhS0_S0_PjS3_S3_,@function
        .size           _Z20KScatterSegmentsWarpPKjjPKhS0_S0_PjS3_S3_,(.L_x_127 - _Z20KScatterSegmentsWarpPKjjPKhS0_S0_PjS3_S3_)
        .other          _Z20KScatterSegmentsWarpPKjjPKhS0_S0_PjS3_S3_,@"STO_CUDA_ENTRY STV_DEFAULT"
_Z20KScatterSegmentsWarpPKjjPKhS0_S0_PjS3_S3_:
.text._Z20KScatterSegmentsWarpPKjjPKhS0_S0_PjS3_S3_:
[----:B------:R-:W-:Y:S01]  /*0000*/  LDC R1, c[0x0][0x37c] ;  /* 0x0000df00ff017b82 */ /* 0x000fe20000000800 */
[----:B------:R-:W0:Y:S07]  /*0010*/  S2R R5, SR_TID.X ;  /* 0x0000000000057919 */ /* 0x000e2e0000002100 */
[----:B------:R-:W1:Y:S01]  /*0020*/  LDC R2, c[0x0][0x388] ;  /* 0x0000e200ff027b82 */ /* 0x000e620000000800 */
[----:B------:R-:W0:Y:S01]  /*0030*/  LDCU UR9, c[0x0][0x360] ;  /* 0x00006c00ff0977ac */ /* 0x000e220008000800 */
[----:B------:R-:W-:Y:S01]  /*0040*/  IMAD.MOV.U32 R23, RZ, RZ, RZ ;  /* 0x000000ffff177224 */ /* 0x000fe200078e00ff */
[----:B------:R-:W0:Y:S01]  /*0050*/  S2R R0, SR_CTAID.X ;  /* 0x0000000000007919 */ /* 0x000e220000002500 */
[----:B------:R-:W2:Y:S01]  /*0060*/  LDCU.64 UR10, c[0x0][0x358] ;  /* 0x00006b00ff0a77ac */ /* 0x000ea20008000a00 */
[----:B0-----:R-:W-:-:S05]  /*0070*/  IMAD R3, R0, UR9, R5 ;  /* 0x0000000900037c24 */ /* 0x001fca000f8e0205 */
[----:B-1----:R-:W-:-:S13]  /*0080*/  ISETP.GE.U32.AND P0, PT, R3, R2, PT ;  /* 0x000000020300720c */ /* 0x002fda0003f06070 */
[----:B------:R-:W0:Y:S02]  /*0090*/  @!P0 LDC.64 R8, c[0x0][0x390] ;  /* 0x0000e400ff088b82 */ /* 0x000e240000000a00 */
[----:B0-----:R-:W-:-:S05]  /*00a0*/  @!P0 IADD3 R8, P1, PT, R3, R8, RZ ;  /* 0x0000000803088210 */ /* 0x001fca0007f3e0ff */
[----:B------:R-:W-:-:S05]  /*00b0*/  @!P0 IMAD.X R9, RZ, RZ, R9, P1 ;  /* 0x000000ffff098224 */ /* 0x000fca00008e0609 */
[----:B--2---:R0:W2:Y:S01]  /*00c0*/  @!P0 LDG.E.U8.CONSTANT R23, desc[UR10][R8.64] ;  /* 0x0000000a08178981 */ /* 0x0040a2000c1e9100 */
[----:B------:R-:W1:Y:S01]  /*00d0*/  S2UR UR5, SR_CgaCtaId ;  /* 0x00000000000579c3 */ /* 0x000e620000008800 */
[C---:B------:R-:W-:Y:S01]  /*00e0*/  LOP3.LUT P1, RZ, R5.reuse, 0x1f, RZ, 0xc0, !PT ;  /* 0x0000001f05ff7812 */ /* 0x040fe2000782c0ff */
[----:B------:R-:W-:Y:S01]  /*00f0*/  UMOV UR4, 0x400 ;  /* 0x0000040000047882 */ /* 0x000fe20000000000 */
[----:B------:R-:W-:Y:S01]  /*0100*/  SHF.R.U32.HI R6, RZ, 0x3, R5 ;  /* 0x00000003ff067819 */ /* 0x000fe20000011605 */
[----:B------:R-:W-:Y:S01]  /*0110*/  BSSY.RECONVERGENT B0, `(.L_x_95) ;  /* 0x0000091000007945 */ /* 0x000fe20003800200 */
[----:B------:R-:W-:Y:S02]  /*0120*/  LOP3.LUT R4, R5, 0x1f, RZ, 0xc0, !PT ;  /* 0x0000001f05047812 */ /* 0x000fe400078ec0ff */
[----:B------:R-:W-:Y:S02]  /*0130*/  LOP3.LUT R6, R6, 0x7c, RZ, 0xc0, !PT ;  /* 0x0000007c06067812 */ /* 0x000fe400078ec0ff */
[----:B0-----:R-:W-:-:S04]  /*0140*/  MOV R9, 0xffffffff ;  /* 0xffffffff00097802 */ /* 0x001fc80000000f00 */
[----:B------:R-:W-:Y:S01]  /*0150*/  SHF.L.U32 R4, R9, R4, RZ ;  /* 0x0000000409047219 */ /* 0x000fe200000006ff */
[----:B-1----:R-:W-:Y:S01]  /*0160*/  ULEA UR5, UR5, UR4, 0x18 ;  /* 0x0000000405057291 */ /* 0x002fe2000f8ec0ff */
[----:B--2---:R-:W-:-:S13]  /*0170*/  ISETP.NE.AND P0, PT, R23, RZ, PT ;  /* 0x000000ff1700720c */ /* 0x004fda0003f05270 */
[----:B------:R-:W-:Y:S02]  /*0180*/  VOTE.ANY R11, PT, P0 ;  /* 0x00000000000b7806 */ /* 0x000fe400000e0100 */
[----:B------:R-:W-:Y:S02]  /*0190*/  ISETP.NE.AND P0, PT, R5, RZ, PT ;  /* 0x000000ff0500720c */ /* 0x000fe40003f05270 */
[----:B------:R-:W0:Y:S01]  /*01a0*/  @!P1 POPC R7, R11 ;  /* 0x0000000b00079309 */ /* 0x000e220000000000 */
[----:B------:R-:W-:Y:S01]  /*01b0*/  LOP3.LUT R4, R11, R4, RZ, 0x30, !PT ;  /* 0x000000040b047212 */ /* 0x000fe200078e30ff */
[----:B0-----:R0:W-:Y:S01]  /*01c0*/  @!P1 STS [R6+UR5], R7 ;  /* 0x0000000706009988 */ /* 0x0011e20008000805 */
[----:B------:R-:W-:Y:S08]  /*01d0*/  BAR.SYNC.DEFER_BLOCKING 0x0 ;  /* 0x0000000000007b1d */ /* 0x000ff00000010000 */
[----:B------:R-:W-:Y:S05]  /*01e0*/  @P0 BRA `(.L_x_96) ;  /* 0x00000008000c0947 */ /* 0x000fea0003800000 */
[----:B------:R-:W-:Y:S01]  /*01f0*/  UIADD3 UR4, UPT, UPT, UR9, 0x1f, URZ ;  /* 0x0000001f09047890 */ /* 0x000fe2000fffe0ff */
[----:B0-----:R-:W-:-:S03]  /*0200*/  IMAD.MOV.U32 R7, RZ, RZ, RZ ;  /* 0x000000ffff077224 */ /* 0x001fc600078e00ff */
[----:B------:R-:W-:-:S04]  /*0210*/  USHF.R.U32.HI UR6, URZ, 0x5, UR4 ;  /* 0x00000005ff067899 */ /* 0x000fc80008011604 */
[----:B------:R-:W-:Y:S02]  /*0220*/  UIADD3 UR4, UPT, UPT, UR6, -0x1, URZ ;  /* 0xffffffff06047890 */ /* 0x000fe4000fffe0ff */
[----:B------:R-:W-:Y:S02]  /*0230*/  ULOP3.LUT UR7, UR6, 0x3, URZ, 0xc0, !UPT ;  /* 0x0000000306077892 */ /* 0x000fe4000f8ec0ff */
[----:B------:R-:W-:-:S03]  /*0240*/  UISETP.GE.U32.AND UP0, UPT, UR4, 0x3, UPT ;  /* 0x000000030400788c */ /* 0x000fc6000bf06070 */
[----:B------:R-:W-:-:S06]  /*0250*/  UMOV UR4, URZ ;  /* 0x000000ff00047c82 */ /* 0x000fcc0008000000 */
[----:B------:R-:W-:Y:S05]  /*0260*/  BRA.U !UP0, `(.L_x_97) ;  /* 0x0000000508c07547 */ /* 0x000fea000b800000 */
[----:B------:R-:W-:Y:S01]  /*0270*/  ULOP3.LUT UR4, UR6, 0x7fffffc, URZ, 0xc0, !UPT ;  /* 0x07fffffc06047892 */ /* 0x000fe2000f8ec0ff */
[----:B------:R-:W-:-:S03]  /*0280*/  IMAD.MOV.U32 R7, RZ, RZ, RZ ;  /* 0x000000ffff077224 */ /* 0x000fc600078e00ff */
[----:B------:R-:W-:Y:S02]  /*0290*/  UIADD3 UR8, UPT, UPT, -UR4, URZ, URZ ;  /* 0x000000ff04087290 */ /* 0x000fe4000fffe1ff */
[----:B------:R-:W-:Y:S02]  /*02a0*/  ULOP3.LUT UR4, UR6, 0x7c, URZ, 0xc0, !UPT ;  /* 0x0000007c06047892 */ /* 0x000fe4000f8ec0ff */
[----:B------:R-:W-:Y:S02]  /*02b0*/  UISETP.GE.AND UP0, UPT, UR8, URZ, UPT ;  /* 0x000000ff0800728c */ /* 0x000fe4000bf06270 */
[----:B------:R-:W-:-:S07]  /*02c0*/  UIADD3 UR6, UPT, UPT, UR5, 0x8, URZ ;  /* 0x0000000805067890 */ /* 0x000fce000fffe0ff */
[----:B------:R-:W-:Y:S05]  /*02d0*/  BRA.U UP0, `(.L_x_98) ;  /* 0x0000000500647547 */ /* 0x000fea000b800000 */
[----:B------:R-:W-:Y:S02]  /*02e0*/  UIADD3 UR12, UPT, UPT, -UR8, URZ, URZ ;  /* 0x000000ff080c7290 */ /* 0x000fe4000fffe1ff */
[----:B------:R-:W-:Y:S02]  /*02f0*/  UPLOP3.LUT UP0, UPT, UPT, UPT, UPT, 0x80, 0x8 ;  /* 0x000000000008789c */ /* 0x000fe40003f0f070 */
[----:B------:R-:W-:-:S09]  /*0300*/  UISETP.GT.AND UP1, UPT, UR12, 0xc, UPT ;  /* 0x0000000c0c00788c */ /* 0x000fd2000bf24270 */
[----:B------:R-:W-:Y:S05]  /*0310*/  BRA.U !UP1, `(.L_x_99) ;  /* 0x0000000109d47547 */ /* 0x000fea000b800000 */
[----:B------:R-:W-:-:S11]  /*0320*/  UPLOP3.LUT UP0, UPT, UPT, UPT, UPT, 0x40, 0x4 ;  /* 0x000000000004789c */ /* 0x000fd60003f0e870 */
.L_x_100:
[----:B0-----:R-:W0:Y:S01]  /*0330*/  LDS R12, [UR6+-0x8] ;  /* 0xfffff806ff0c7984 */ /* 0x001e220008000800 */
[----:B------:R-:W-:-:S03]  /*0340*/  UIADD3 UR8, UPT, UPT, UR8, 0x10, URZ ;  /* 0x0000001008087890 */ /* 0x000fc6000fffe0ff */
[----:B------:R-:W1:Y:S01]  /*0350*/  LDS R9, [UR6+-0x4] ;  /* 0xfffffc06ff097984 */ /* 0x000e620008000800 */
[----:B------:R-:W-:-:S03]  /*0360*/  UISETP.GE.AND UP1, UPT, UR8, -0xc, UPT ;  /* 0xfffffff40800788c */ /* 0x000fc6000bf26270 */
[----:B------:R-:W2:Y:S04]  /*0370*/  LDS R16, [UR6] ;  /* 0x00000006ff107984 */ /* 0x000ea80008000800 */
[----:B------:R-:W3:Y:S04]  /*0380*/  LDS R15, [UR6+0x4] ;  /* 0x00000406ff0f7984 */ /* 0x000ee80008000800 */
[----:B------:R-:W4:Y:S04]  /*0390*/  LDS R18, [UR6+0x8] ;  /* 0x00000806ff127984 */ /* 0x000f280008000800 */
[----:B------:R-:W5:Y:S04]  /*03a0*/  LDS R17, [UR6+0xc] ;  /* 0x00000c06ff117984 */ /* 0x000f680008000800 */
[----:B------:R-:W5:Y:S04]  /*03b0*/  LDS R22, [UR6+0x10] ;  /* 0x00001006ff167984 */ /* 0x000f680008000800 */
[----:B------:R-:W5:Y:S04]  /*03c0*/  LDS R21, [UR6+0x14] ;  /* 0x00001406ff157984 */ /* 0x000f680008000800 */
[----:B------:R-:W5:Y:S04]  /*03d0*/  LDS R20, [UR6+0x18] ;  /* 0x00001806ff147984 */ /* 0x000f680008000800 */
[----:B------:R-:W5:Y:S01]  /*03e0*/  LDS R19, [UR6+0x1c] ;  /* 0x00001c06ff137984 */ /* 0x000f620008000800 */
[----:B0-----:R-:W-:-:S03]  /*03f0*/  IADD3 R12, PT, PT, R12, R7, RZ ;  /* 0x000000070c0c7210 */ /* 0x001fc60007ffe0ff */
[----:B------:R-:W0:Y:S02]  /*0400*/  LDS R8, [UR6+0x20] ;  /* 0x00002006ff087984 */ /* 0x000e240008000800 */
[----:B-1----:R-:W-:Y:S02]  /*0410*/  IMAD.IADD R9, R12, 0x1, R9 ;  /* 0x000000010c097824 */ /* 0x002fe400078e0209 */
[----:B------:R-:W1:Y:S02]  /*0420*/  LDS R11, [UR6+0x24] ;  /* 0x00002406ff0b7984 */ /* 0x000e640008000800 */
[----:B--2---:R-:W-:Y:S02]  /*0430*/  IMAD.IADD R16, R9, 0x1, R16 ;  /* 0x0000000109107824 */ /* 0x004fe400078e0210 */
[----:B------:R-:W2:Y:S03]  /*0440*/  LDS R10, [UR6+0x28] ;  /* 0x00002806ff0a7984 */ /* 0x000ea60008000800 */
[----:B---3--:R-:W-:Y:S01]  /*0450*/  IADD3 R15, PT, PT, R16, R15, RZ ;  /* 0x0000000f100f7210 */ /* 0x008fe20007ffe0ff */
[----:B------:R-:W3:Y:S04]  /*0460*/  LDS R14, [UR6+0x2c] ;  /* 0x00002c06ff0e7984 */ /* 0x000ee80008000800 */
[----:B----4-:R-:W-:Y:S01]  /*0470*/  IMAD.IADD R18, R15, 0x1, R18 ;  /* 0x000000010f127824 */ /* 0x010fe200078e0212 */
[----:B------:R-:W4:Y:S03]  /*0480*/  LDS R13, [UR6+0x30] ;  /* 0x00003006ff0d7984 */ /* 0x000f260008000800 */
[----:B-----5:R-:W-:Y:S01]  /*0490*/  IMAD.IADD R17, R18, 0x1, R17 ;  /* 0x0000000112117824 */ /* 0x020fe200078e0211 */
[----:B------:R-:W5:Y:S04]  /*04a0*/  LDS R24, [UR6+0x34] ;  /* 0x00003406ff187984 */ /* 0x000f680008000800 */
[----:B------:R-:W-:Y:S01]  /*04b0*/  IADD3 R22, PT, PT, R17, R22, RZ ;  /* 0x0000001611167210 */ /* 0x000fe20007ffe0ff */
[----:B------:R5:W-:Y:S04]  /*04c0*/  STS [UR6+-0x8], R7 ;  /* 0xfffff807ff007988 */ /* 0x000be80008000806 */
[----:B------:R-:W-:Y:S01]  /*04d0*/  IMAD.IADD R21, R22, 0x1, R21 ;  /* 0x0000000116157824 */ /* 0x000fe200078e0215 */
[----:B------:R0:W-:Y:S03]  /*04e0*/  STS [UR6+-0x4], R12 ;  /* 0xfffffc0cff007988 */ /* 0x0001e60008000806 */
[----:B------:R-:W-:Y:S01]  /*04f0*/  IMAD.IADD R20, R21, 0x1, R20 ;  /* 0x0000000115147824 */ /* 0x000fe200078e0214 */
[----:B------:R0:W-:Y:S04]  /*0500*/  STS [UR6], R9 ;  /* 0x00000009ff007988 */ /* 0x0001e80008000806 */
[----:B------:R-:W-:Y:S01]  /*0510*/  IADD3 R19, PT, PT, R20, R19, RZ ;  /* 0x0000001314137210 */ /* 0x000fe20007ffe0ff */
[----:B------:R1:W-:Y:S04]  /*0520*/  STS [UR6+0x4], R16 ;  /* 0x00000410ff007988 */ /* 0x0003e80008000806 */
[----:B0-----:R-:W-:Y:S01]  /*0530*/  IMAD.IADD R8, R19, 0x1, R8 ;  /* 0x0000000113087824 */ /* 0x001fe200078e0208 */
[----:B------:R0:W-:Y:S04]  /*0540*/  STS [UR6+0x8], R15 ;  /* 0x0000080fff007988 */ /* 0x0001e80008000806 */
[----:B-1----:R-:W-:Y:S01]  /*0550*/  IADD3 R11, PT, PT, R8, R11, RZ ;  /* 0x0000000b080b7210 */ /* 0x002fe20007ffe0ff */
[----:B------:R0:W-:Y:S04]  /*0560*/  STS [UR6+0xc], R18 ;  /* 0x00000c12ff007988 */ /* 0x0001e80008000806 */
[----:B--2---:R-:W-:Y:S01]  /*0570*/  IMAD.IADD R25, R11, 0x1, R10 ;  /* 0x000000010b197824 */ /* 0x004fe200078e020a */
[----:B------:R0:W-:Y:S04]  /*0580*/  STS [UR6+0x10], R17 ;  /* 0x00001011ff007988 */ /* 0x0001e80008000806 */
[----:B---3--:R-:W-:Y:S01]  /*0590*/  IADD3 R14, PT, PT, R25, R14, RZ ;  /* 0x0000000e190e7210 */ /* 0x008fe20007ffe0ff */
[----:B------:R0:W-:Y:S04]  /*05a0*/  STS [UR6+0x14], R22 ;  /* 0x00001416ff007988 */ /* 0x0001e80008000806 */
[----:B----4-:R-:W-:Y:S01]  /*05b0*/  IMAD.IADD R13, R14, 0x1, R13 ;  /* 0x000000010e0d7824 */ /* 0x010fe200078e020d */
[----:B------:R0:W-:Y:S04]  /*05c0*/  STS [UR6+0x18], R21 ;  /* 0x00001815ff007988 */ /* 0x0001e80008000806 */
[----:B-----5:R-:W-:Y:S01]  /*05d0*/  IADD3 R7, PT, PT, R13, R24, RZ ;  /* 0x000000180d077210 */ /* 0x020fe20007ffe0ff */
[----:B------:R0:W-:Y:S04]  /*05e0*/  STS [UR6+0x1c], R20 ;  /* 0x00001c14ff007988 */ /* 0x0001e80008000806 */
[----:B------:R0:W-:Y:S04]  /*05f0*/  STS [UR6+0x20], R19 ;  /* 0x00002013ff007988 */ /* 0x0001e80008000806 */
[----:B------:R0:W-:Y:S04]  /*0600*/  STS [UR6+0x24], R8 ;  /* 0x00002408ff007988 */ /* 0x0001e80008000806 */
[----:B------:R0:W-:Y:S04]  /*0610*/  STS [UR6+0x28], R11 ;  /* 0x0000280bff007988 */ /* 0x0001e80008000806 */
[----:B------:R0:W-:Y:S04]  /*0620*/  STS [UR6+0x2c], R25 ;  /* 0x00002c19ff007988 */ /* 0x0001e80008000806 */
[----:B------:R0:W-:Y:S04]  /*0630*/  STS [UR6+0x30], R14 ;  /* 0x0000300eff007988 */ /* 0x0001e80008000806 */
[----:B------:R0:W-:Y:S01]  /*0640*/  STS [UR6+0x34], R13 ;  /* 0x0000340dff007988 */ /* 0x0001e20008000806 */
[----:B------:R-:W-:Y:S01]  /*0650*/  UIADD3 UR6, UPT, UPT, UR6, 0x40, URZ ;  /* 0x0000004006067890 */ /* 0x000fe2000fffe0ff */
[----:B------:R-:W-:Y:S11]  /*0660*/  BRA.U !UP1, `(.L_x_100) ;  /* 0xfffffffd09307547 */ /* 0x000ff6000b83ffff */
.L_x_99:
[----:B------:R-:W-:-:S04]  /*0670*/  UIADD3 UR12, UPT, UPT, -UR8, URZ, URZ ;  /* 0x000000ff080c7290 */ /* 0x000fc8000fffe1ff */
[----:B------:R-:W-:-:S09]  /*0680*/  UISETP.GT.AND UP1, UPT, UR12, 0x4, UPT ;  /* 0x000000040c00788c */ /* 0x000fd2000bf24270 */
[----:B------:R-:W-:Y:S05]  /*0690*/  BRA.U !UP1, `(.L_x_101) ;  /* 0x00000001096c7547 */ /* 0x000fea000b800000 */
[----:B0-----:R-:W0:Y:S01]  /*06a0*/  LDS R8, [UR6+-0x8] ;  /* 0xfffff806ff087984 */ /* 0x001e220008000800 */
[----:B------:R-:W-:Y:S02]  /*06b0*/  UIADD3 UR8, UPT, UPT, UR8, 0x8, URZ ;  /* 0x0000000808087890 */ /* 0x000fe4000fffe0ff */
[----:B------:R-:W-:Y:S01]  /*06c0*/  UPLOP3.LUT UP0, UPT, UPT, UPT, UPT, 0x40, 0x4 ;  /* 0x000000000004789c */ /* 0x000fe20003f0e870 */
[----:B------:R-:W1:Y:S04]  /*06d0*/  LDS R9, [UR6+-0x4] ;  /* 0xfffffc06ff097984 */ /* 0x000e680008000800 */
[----:B------:R-:W2:Y:S04]  /*06e0*/  LDS R10, [UR6] ;  /* 0x00000006ff0a7984 */ /* 0x000ea80008000800 */
[----:B------:R-:W3:Y:S04]  /*06f0*/  LDS R11, [UR6+0x4] ;  /* 0x00000406ff0b7984 */ /* 0x000ee80008000800 */
[----:B------:R-:W4:Y:S04]  /*0700*/  LDS R12, [UR6+0x8] ;  /* 0x00000806ff0c7984 */ /* 0x000f280008000800 */
[----:B------:R-:W5:Y:S04]  /*0710*/  LDS R13, [UR6+0xc] ;  /* 0x00000c06ff0d7984 */ /* 0x000f680008000800 */
[----:B------:R-:W5:Y:S04]  /*0720*/  LDS R14, [UR6+0x10] ;  /* 0x00001006ff0e7984 */ /* 0x000f680008000800 */
[----:B------:R-:W5:Y:S04]  /*0730*/  LDS R15, [UR6+0x14] ;  /* 0x00001406ff0f7984 */ /* 0x000f680008000800 */
[----:B------:R5:W-:Y:S01]  /*0740*/  STS [UR6+-0x8], R7 ;  /* 0xfffff807ff007988 */ /* 0x000be20008000806 */
[----:B0-----:R-:W-:-:S05]  /*0750*/  IMAD.IADD R8, R7, 0x1, R8 ;  /* 0x0000000107087824 */ /* 0x001fca00078e0208 */
[----:B-1----:R-:W-:Y:S01]  /*0760*/  IADD3 R9, PT, PT, R8, R9, RZ ;  /* 0x0000000908097210 */ /* 0x002fe20007ffe0ff */
[----:B------:R1:W-:Y:S04]  /*0770*/  STS [UR6+-0x4], R8 ;  /* 0xfffffc08ff007988 */ /* 0x0003e80008000806 */
[----:B--2---:R-:W-:Y:S01]  /*0780*/  IMAD.IADD R10, R9, 0x1, R10 ;  /* 0x00000001090a7824 */ /* 0x004fe200078e020a */
[----:B------:R1:W-:Y:S04]  /*0790*/  STS [UR6], R9 ;  /* 0x00000009ff007988 */ /* 0x0003e80008000806 */
[----:B---3--:R-:W-:Y:S01]  /*07a0*/  IADD3 R11, PT, PT, R10, R11, RZ ;  /* 0x0000000b0a0b7210 */ /* 0x008fe20007ffe0ff */
[----:B------:R1:W-:Y:S04]  /*07b0*/  STS [UR6+0x4], R10 ;  /* 0x0000040aff007988 */ /* 0x0003e80008000806 */
[----:B----4-:R-:W-:Y:S01]  /*07c0*/  IMAD.IADD R12, R11, 0x1, R12 ;  /* 0x000000010b0c7824 */ /* 0x010fe200078e020c */
[----:B------:R1:W-:Y:S04]  /*07d0*/  STS [UR6+0x8], R11 ;  /* 0x0000080bff007988 */ /* 0x0003e80008000806 */
[----:B-----5:R-:W-:Y:S01]  /*07e0*/  IADD3 R13, PT, PT, R12, R13, RZ ;  /* 0x0000000d0c0d7210 */ /* 0x020fe20007ffe0ff */
[----:B------:R1:W-:Y:S04]  /*07f0*/  STS [UR6+0xc], R12 ;  /* 0x00000c0cff007988 */ /* 0x0003e80008000806 */
[----:B------:R-:W-:Y:S01]  /*0800*/  IMAD.IADD R14, R13, 0x1, R14 ;  /* 0x000000010d0e7824 */ /* 0x000fe200078e020e */
[----:B------:R1:W-:Y:S04]  /*0810*/  STS [UR6+0x10], R13 ;  /* 0x0000100dff007988 */ /* 0x0003e80008000806 */
[----:B------:R-:W-:Y:S01]  /*0820*/  IADD3 R7, PT, PT, R14, R15, RZ ;  /* 0x0000000f0e077210 */ /* 0x000fe20007ffe0ff */
[----:B------:R1:W-:Y:S01]  /*0830*/  STS [UR6+0x14], R14 ;  /* 0x0000140eff007988 */ /* 0x0003e20008000806 */
[----:B------:R-:W-:-:S12]  /*0840*/  UIADD3 UR6, UPT, UPT, UR6, 0x20, URZ ;  /* 0x0000002006067890 */ /* 0x000fd8000fffe0ff */
.L_x_101:
[----:B------:R-:W-:-:S09]  /*0850*/  UISETP.NE.OR UP0, UPT, UR8, URZ, UP0 ;  /* 0x000000ff0800728c */ /* 0x000fd20008705670 */
[----:B------:R-:W-:Y:S05]  /*0860*/  BRA.U !UP0, `(.L_x_97) ;  /* 0x0000000108407547 */ /* 0x000fea000b800000 */
.L_x_98:
[----:B01--4-:R-:W0:Y:S01]  /*0870*/  LDS R8, [UR6+-0x8] ;  /* 0xfffff806ff087984 */ /* 0x013e220008000800 */
[----:B------:R-:W-:-:S03]  /*0880*/  UIADD3 UR8, UPT, UPT, UR8, 0x4, URZ ;  /* 0x0000000408087890 */ /* 0x000fc6000fffe0ff */
[----:B------:R-:W1:Y:S01]  /*0890*/  LDS R9, [UR6+-0x4] ;  /* 0xfffffc06ff097984 */ /* 0x000e620008000800 */
[----:B------:R-:W-:-:S03]  /*08a0*/  UISETP.NE.AND UP0, UPT, UR8, URZ, UPT ;  /* 0x000000ff0800728c */ /* 0x000fc6000bf05270 */
[----:B------:R-:W2:Y:S04]  /*08b0*/  LDS R10, [UR6] ;  /* 0x00000006ff0a7984 */ /* 0x000ea80008000800 */
[----:B------:R-:W3:Y:S04]  /*08c0*/  LDS R11, [UR6+0x4] ;  /* 0x00000406ff0b7984 */ /* 0x000ee80008000800 */
[----:B------:R3:W-:Y:S01]  /*08d0*/  STS [UR6+-0x8], R7 ;  /* 0xfffff807ff007988 */ /* 0x0007e20008000806 */
[----:B0-----:R-:W-:-:S05]  /*08e0*/  IMAD.IADD R8, R8, 0x1, R7 ;  /* 0x0000000108087824 */ /* 0x001fca00078e0207 */
[----:B-1----:R-:W-:Y:S01]  /*08f0*/  IADD3 R9, PT, PT, R8, R9, RZ ;  /* 0x0000000908097210 */ /* 0x002fe20007ffe0ff */
[----:B------:R4:W-:Y:S04]  /*0900*/  STS [UR6+-0x4], R8 ;  /* 0xfffffc08ff007988 */ /* 0x0009e80008000806 */
[----:B--2---:R-:W-:Y:S01]  /*0910*/  IMAD.IADD R10, R9, 0x1, R10 ;  /* 0x00000001090a7824 */ /* 0x004fe200078e020a */
[----:B------:R4:W-:Y:S04]  /*0920*/  STS [UR6], R9 ;  /* 0x00000009ff007988 */ /* 0x0009e80008000806 */
[----:B---3--:R-:W-:Y:S01]  /*0930*/  IADD3 R7, PT, PT, R10, R11, RZ ;  /* 0x0000000b0a077210 */ /* 0x008fe20007ffe0ff */
[----:B------:R4:W-:Y:S01]  /*0940*/  STS [UR6+0x4], R10 ;  /* 0x0000040aff007988 */ /* 0x0009e20008000806 */
[----:B------:R-:W-:Y:S01]  /*0950*/  UIADD3 UR6, UPT, UPT, UR6, 0x10, URZ ;  /* 0x0000001006067890 */ /* 0x000fe2000fffe0ff */
[----:B------:R-:W-:Y:S11]  /*0960*/  BRA.U UP0, `(.L_x_98) ;  /* 0xfffffffd00c07547 */ /* 0x000ff6000b83ffff */
.L_x_97:
[----:B------:R-:W-:-:S09]  /*0970*/  UISETP.NE.AND UP0, UPT, UR7, URZ, UPT ;  /* 0x000000ff0700728c */ /* 0x000fd2000bf05270 */
[----:B------:R-:W-:Y:S05]  /*0980*/  BRA.U !UP0, `(.L_x_96) ;  /* 0x0000000108247547 */ /* 0x000fea000b800000 */
[----:B------:R-:W-:Y:S02]  /*0990*/  ULEA UR4, UR4, UR5, 0x2 ;  /* 0x0000000504047291 */ /* 0x000fe4000f8e10ff */
[----:B------:R-:W-:-:S12]  /*09a0*/  UIADD3 UR7, UPT, UPT, -UR7, URZ, URZ ;  /* 0x000000ff07077290 */ /* 0x000fd8000fffe1ff */
.L_x_102:
[----:B01--4-:R-:W0:Y:S01]  /*09b0*/  LDS R8, [UR4] ;  /* 0x00000004ff087984 */ /* 0x013e220008000800 */
[----:B------:R-:W-:-:S03]  /*09c0*/  UIADD3 UR7, UPT, UPT, UR7, 0x1, URZ ;  /* 0x0000000107077890 */ /* 0x000fc6000fffe0ff */
[----:B------:R0:W-:Y:S01]  /*09d0*/  STS [UR4], R7 ;  /* 0x00000007ff007988 */ /* 0x0001e20008000804 */
[----:B------:R-:W-:Y:S02]  /*09e0*/  UISETP.NE.AND UP0, UPT, UR7, URZ, UPT ;  /* 0x000000ff0700728c */ /* 0x000fe4000bf05270 */
[----:B------:R-:W-:Y:S01]  /*09f0*/  UIADD3 UR4, UPT, UPT, UR4, 0x4, URZ ;  /* 0x0000000404047890 */ /* 0x000fe2000fffe0ff */
[----:B0-----:R-:W-:-:S06]  /*0a00*/  IMAD.IADD R7, R8, 0x1, R7 ;  /* 0x0000000108077824 */ /* 0x001fcc00078e0207 */
[----:B------:R-:W-:Y:S05]  /*0a10*/  BRA.U UP0, `(.L_x_102) ;  /* 0xfffffffd00e47547 */ /* 0x000fea000b83ffff */
.L_x_96:
[----:B------:R-:W-:Y:S05]  /*0a20*/  BSYNC.RECONVERGENT B0 ;  /* 0x0000000000007941 */ /* 0x000fea0003800200 */
.L_x_95:
[----:B------:R-:W-:Y:S01]  /*0a30*/  BAR.SYNC.DEFER_BLOCKING 0x0 ;  /* 0x0000000000007b1d */ /* 0x000fe20000010000 */
[----:B------:R-:W-:-:S07]  /*0a40*/  ISETP.NE.AND P1, PT, R23, RZ, PT ;  /* 0x000000ff1700720c */ /* 0x000fce0003f25270 */
[----:B01--4-:R-:W0:Y:S08]  /*0a50*/  LDC.64 R8, c[0x0][0x398] ;  /* 0x0000e600ff087b82 */ /* 0x013e300000000a00 */
[----:B------:R-:W1:Y:S01]  /*0a60*/  @P1 LDC.64 R10, c[0x0][0x380] ;  /* 0x0000e000ff0a1b82 */ /* 0x000e620000000a00 */
[----:B------:R-:W2:Y:S01]  /*0a70*/  LDCU UR4, c[0x0][0x370] ;  /* 0x00006e00ff0477ac */ /* 0x000ea20008000800 */
[----:B------:R-:W3:Y:S06]  /*0a80*/  @P1 POPC R4, R4 ;  /* 0x0000000400041309 */ /* 0x000eec0000000000 */
[----:B------:R-:W4:Y:S01]  /*0a90*/  @P1 LDC.64 R12, c[0x0][0x3a8] ;  /* 0x0000ea00ff0c1b82 */ /* 0x000f220000000a00 */
[----:B------:R-:W3:Y:S01]  /*0aa0*/  @P1 LDS R6, [R6+UR5] ;  /* 0x0000000506061984 */ /* 0x000ee20008000800 */
[----:B0-----:R-:W-:-:S06]  /*0ab0*/  IMAD.WIDE.U32 R8, R0, 0x4, R8 ;  /* 0x0000000400087825 */ /* 0x001fcc00078e0008 */
[----:B------:R-:W0:Y:S01]  /*0ac0*/  @P1 LDC.64 R14, c[0x0][0x3b0] ;  /* 0x0000ec00ff0e1b82 */ /* 0x000e220000000a00 */
[----:B------:R-:W3:Y:S01]  /*0ad0*/  @P1 LDG.E.CONSTANT R7, desc[UR10][R8.64] ;  /* 0x0000000a08071981 */ /* 0x000ee2000c1e9900 */
[----:B-1----:R-:W-:-:S05]  /*0ae0*/  @P1 IMAD.WIDE.U32 R10, R3, 0x4, R10 ;  /* 0x00000004030a1825 */ /* 0x002fca00078e000a */
[----:B------:R4:W5:Y:S01]  /*0af0*/  @P1 LDG.E.CONSTANT R17, desc[UR10][R10.64] ;  /* 0x0000000a0a111981 */ /* 0x000962000c1e9900 */
[----:B--2---:R-:W-:-:S06]  /*0b00*/  UIADD3 UR4, UPT, UPT, UR4, -0x1, URZ ;  /* 0xffffffff04047890 */ /* 0x004fcc000fffe0ff */
[----:B------:R-:W-:-:S04]  /*0b10*/  ISETP.NE.AND P0, PT, R0, UR4, PT ;  /* 0x0000000400007c0c */ /* 0x000fc8000bf05270 */
[----:B------:R-:W-:Y:S02]  /*0b20*/  ISETP.NE.OR P0, PT, R5, RZ, P0 ;  /* 0x000000ff0500720c */ /* 0x000fe40000705670 */
[----:B---3--:R-:W-:-:S05]  /*0b30*/  @P1 IADD3 R7, PT, PT, R6, R7, R4 ;  /* 0x0000000706071210 */ /* 0x008fca0007ffe004 */
[----:B----4-:R-:W-:-:S04]  /*0b40*/  @P1 IMAD.WIDE.U32 R10, R7, 0x4, R12 ;  /* 0x00000004070a1825 */ /* 0x010fc800078e000c */
[----:B0-----:R-:W-:Y:S01]  /*0b50*/  @P1 IMAD.WIDE.U32 R12, R7, 0x4, R14 ;  /* 0x00000004070c1825 */ /* 0x001fe200078e000e */
[----:B-----5:R0:W-:Y:S04]  /*0b60*/  @P1 STG.E desc[UR10][R10.64], R17 ;  /* 0x000000110a001986 */ /* 0x0201e8000c10190a */
[----:B------:R0:W-:Y:S01]  /*0b70*/  @P1 STG.E desc[UR10][R12.64], R3 ;  /* 0x000000030c001986 */ /* 0x0001e2000c10190a */
[----:B------:R-:W-:Y:S05]  /*0b80*/  @P0 EXIT ;  /* 0x000000000000094d */ /* 0x000fea0003800000 */
[----:B------:R-:W1:Y:S01]  /*0b90*/  LDC.64 R4, c[0x0][0x3a0] ;  /* 0x0000e800ff047b82 */ /* 0x000e620000000a00 */
[----:B0-----:R-:W2:Y:S07]  /*0ba0*/  LDG.E.CONSTANT R3, desc[UR10][R8.64] ;  /* 0x0000000a08037981 */ /* 0x001eae000c1e9900 */
[----:B------:R-:W0:Y:S01]  /*0bb0*/  LDC.64 R6, c[0x0][0x3b0] ;  /* 0x0000ec00ff067b82 */ /* 0x000e220000000a00 */
[----:B-1----:R-:W-:-:S06]  /*0bc0*/  IMAD.WIDE.U32 R4, R0, 0x4, R4 ;  /* 0x0000000400047825 */ /* 0x002fcc00078e0004 */
[----:B------:R-:W2:Y:S01]  /*0bd0*/  LDG.E.CONSTANT R4, desc[UR10][R4.64] ;  /* 0x0000000a04047981 */ /* 0x000ea2000c1e9900 */
[----:B------:R-:W1:Y:S01]  /*0be0*/  LDC.64 R10, c[0x0][0x3b8] ;  /* 0x0000ee00ff0a7b82 */ /* 0x000e620000000a00 */
[----:B--2---:R-:W-:-:S05]  /*0bf0*/  IADD3 R3, PT, PT, R3, R4, RZ ;  /* 0x0000000403037210 */ /* 0x004fca0007ffe0ff */
[----:B0-----:R-:W-:-:S05]  /*0c00*/  IMAD.WIDE.U32 R6, R3, 0x4, R6 ;  /* 0x0000000403067825 */ /* 0x001fca00078e0006 */
[----:B------:R-:W-:Y:S04]  /*0c10*/  STG.E desc[UR10][R6.64], R2 ;  /* 0x0000000206007986 */ /* 0x000fe8000c10190a */
[----:B-1----:R-:W-:Y:S01]  /*0c20*/  STG.E desc[UR10][R10.64], R3 ;  /* 0x000000030a007986 */ /* 0x002fe2000c10190a */
[----:B------:R-:W-:Y:S05]  /*0c30*/  EXIT ;  /* 0x000000000000794d */ /* 0x000fea0003800000 */
.L_x_103:
        /* <DEDUP_REMOVED lines=12> */
.L_x_127:


//--------------------- .text._Z17KMarkAndCountWarpPKjjPhPj --------------------------
	.section	.text._Z17KMarkAndCountWarpPKjjPhPj,"ax",@progbits
	.align	128
        .global         _Z17KMarkAndCountWarpPKjjPhPj
        .type           _Z17KMarkAndCountWarpPKjjPhPj,@function
        .size           _Z17KMarkAndCountWarpPKjjPhPj,(.L_x_128 - _Z17KMarkAndCountWarpPKjjPhPj)
        .other          _Z17KMarkAndCountWarpPKjjPhPj,@"STO_CUDA_ENTRY STV_DEFAULT"
_Z17KMarkAndCountWarpPKjjPhPj:
.text._Z17KMarkAndCountWarpPKjjPhPj:
[----:B------:R-:W-:Y:S01]  /*0000*/  LDC R1, c[0x0][0x37c] ;  /* 0x0000df00ff017b82 */ /* 0x000fe20000000800 */
[----:B------:R-:W0:Y:S01]  /*0010*/  S2R R10, SR_TID.X ;  /* 0x00000000000a7919 */ /* 0x000e220000002100 */
[----:B------:R-:W1:Y:S01]  /*0020*/  LDCU UR4, c[0x0][0x360] ;  /* 0x00006c00ff0477ac */ /* 0x000e620008000800 */
[----:B------:R-:W-:Y:S01]  /*0030*/  BSSY.RECONVERGENT B0, `(.L_x_104) ;  /* 0x0000019000007945 */ /* 0x000fe20003800200 */
[----:B------:R-:W-:Y:S01]  /*0040*/  PLOP3.LUT P1, PT, PT, PT, PT, 0x8, 0x80 ;  /* 0x000000000080781c */ /* 0x000fe20003f2e170 */
[----:B------:R-:W1:Y:S01]  /*0050*/  S2R R0, SR_CTAID.X ;  /* 0x0000000000007919 */ /* 0x000e620000002500 */
[----:B------:R-:W2:Y:S01]  /*0060*/  LDCU UR5, c[0x0][0x388] ;  /* 0x00007100ff0577ac */ /* 0x000ea20008000800 */
[----:B------:R-:W3:Y:S01]  /*0070*/  LDCU.64 UR10, c[0x0][0x358] ;  /* 0x00006b00ff0a77ac */ /* 0x000ee20008000a00 */
[----:B0-----:R-:W-:Y:S01]  /*0080*/  LOP3.LUT P0, RZ, R10, 0x1f, RZ, 0xc0, !PT ;  /* 0x0000001f0aff7812 */ /* 0x001fe2000780c0ff */
[----:B-1----:R-:W-:-:S05]  /*0090*/  IMAD R7, R0, UR4, R10 ;  /* 0x0000000400077c24 */ /* 0x002fca000f8e020a */
[----:B--2---:R-:W-:-:S07]  /*00a0*/  ISETP.GE.U32.AND P2, PT, R7, UR5, PT ;  /* 0x0000000507007c0c */ /* 0x004fce000bf46070 */
[----:B------:R-:W0:Y:S06]  /*00b0*/  @!P0 S2R R8, SR_CgaCtaId ;  /* 0x0000000000088919 */ /* 0x000e2c0000008800 */
[----:B---3--:R-:W-:Y:S05]  /*00c0*/  @P2 BRA `(.L_x_105) ;  /* 0x00000000003c2947 */ /* 0x008fea0003800000 */
[----:B------:R-:W-:Y:S01]  /*00d0*/  ISETP.NE.AND P2, PT, R7, RZ, PT ;  /* 0x000000ff0700720c */ /* 0x000fe20003f45270 */
[----:B------:R-:W1:-:S12]  /*00e0*/  LDCU.64 UR6, c[0x0][0x390] ;  /* 0x00007200ff0677ac */ /* 0x000e580008000a00 */
[----:B------:R-:W2:Y:S01]  /*00f0*/  @P2 LDC.64 R4, c[0x0][0x380] ;  /* 0x0000e000ff042b82 */ /* 0x000ea20000000a00 */
[C---:B------:R-:W-:Y:S02]  /*0100*/  @P2 VIADD R9, R7.reuse, 0xffffffff ;  /* 0xffffffff07092836 */ /* 0x040fe40000000000 */
[----:B--2---:R-:W-:-:S04]  /*0110*/  @P2 IMAD.WIDE.U32 R2, R7, 0x4, R4 ;  /* 0x0000000407022825 */ /* 0x004fc800078e0004 */
[----:B------:R-:W-:Y:S02]  /*0120*/  @P2 IMAD.WIDE.U32 R4, R9, 0x4, R4 ;  /* 0x0000000409042825 */ /* 0x000fe400078e0004 */
[----:B------:R-:W2:Y:S04]  /*0130*/  @P2 LDG.E.CONSTANT R2, desc[UR10][R2.64] ;  /* 0x0000000a02022981 */ /* 0x000ea8000c1e9900 */
[----:B------:R-:W2:Y:S01]  /*0140*/  @P2 LDG.E.CONSTANT R5, desc[UR10][R4.64] ;  /* 0x0000000a04052981 */ /* 0x000ea2000c1e9900 */
[----:B-1----:R-:W-:Y:S01]  /*0150*/  IADD3 R6, P3, PT, R7, UR6, RZ ;  /* 0x0000000607067c10 */ /* 0x002fe2000ff7e0ff */
[----:B------:R-:W-:-:S04]  /*0160*/  IMAD.MOV.U32 R9, RZ, RZ, 0x1 ;  /* 0x00000001ff097424 */ /* 0x000fc800078e00ff */
[----:B------:R-:W-:Y:S01]  /*0170*/  IMAD.X R7, RZ, RZ, UR7, P3 ;  /* 0x00000007ff077e24 */ /* 0x000fe200098e06ff */
[----:B--2---:R-:W-:-:S04]  /*0180*/  @P2 ISETP.NE.AND P1, PT, R2, R5, PT ;  /* 0x000000050200220c */ /* 0x004fc80003f25270 */
[----:B------:R-:W-:-:S04]  /*0190*/  @P2 SEL R9, RZ, 0x1, !P1 ;  /* 0x00000001ff092807 */ /* 0x000fc80004800000 */
[----:B------:R-:W-:Y:S01]  /*01a0*/  ISETP.NE.AND P1, PT, R9, RZ, PT ;  /* 0x000000ff0900720c */ /* 0x000fe20003f25270 */
[----:B------:R1:W-:-:S12]  /*01b0*/  STG.E.U8 desc[UR10][R6.64], R9 ;  /* 0x0000000906007986 */ /* 0x0003d8000c10110a */
.L_x_105:
[----:B------:R-:W-:Y:S05]  /*01c0*/  BSYNC.RECONVERGENT B0 ;  /* 0x0000000000007941 */ /* 0x000fea0003800200 */
.L_x_104:
[----:B------:R-:W-:Y:S02]  /*01d0*/  VOTE.ANY R2, PT, P1 ;  /* 0x0000000000027806 */ /* 0x000fe400008e0100 */
[----:B------:R-:W-:Y:S02]  /*01e0*/  @!P0 MOV R3, 0x400 ;  /* 0x0000040000038802 */ /* 0x000fe40000000f00 */
[----:B------:R-:W-:Y:S02]  /*01f0*/  ISETP.NE.AND P1, PT, R10, RZ, PT ;  /* 0x000000ff0a00720c */ /* 0x000fe40003f25270 */
[----:B------:R-:W2:Y:S01]  /*0200*/  @!P0 POPC R2, R2 ;  /* 0x0000000200028309 */ /* 0x000ea20000000000 */
[----:B0-----:R-:W-:-:S04]  /*0210*/  @!P0 LEA R3, R8, R3, 0x18 ;  /* 0x0000000308038211 */ /* 0x001fc800078ec0ff */
[----:B------:R-:W-:-:S05]  /*0220*/  @!P0 LEA.HI R3, R10, R3, RZ, 0x1d ;  /* 0x000000030a038211 */ /* 0x000fca00078fe8ff */
[----:B--2---:R0:W-:Y:S01]  /*0230*/  @!P0 STS [R3], R2 ;  /* 0x0000000203008388 */ /* 0x0041e20000000800 */
[----:B------:R-:W-:Y:S06]  /*0240*/  BAR.SYNC.DEFER_BLOCKING 0x0 ;  /* 0x0000000000007b1d */ /* 0x000fec0000010000 */
[----:B------:R-:W-:Y:S05]  /*0250*/  @P1 EXIT ;  /* 0x000000000000194d */ /* 0x000fea0003800000 */
        /* <DEDUP_REMOVED lines=8> */
[----:B------:R-:W0:Y:S01]  /*02e0*/  S2UR UR7, SR_CgaCtaId ;  /* 0x00000000000779c3 */ /* 0x000e220000008800 */
[----:B------:R-:W-:Y:S01]  /*02f0*/  UMOV UR4, 0x400 ;  /* 0x0000040000047882 */ /* 0x000fe20000000000 */
[----:B------:R-:W-:Y:S01]  /*0300*/  ULOP3.LUT UR6, UR5, 0x7fffff0, URZ, 0xc0, !UPT ;  /* 0x07fffff005067892 */ /* 0x000fe2000f8ec0ff */
[----:B------:R-:W-:Y:S01]  /*0310*/  IMAD.MOV.U32 R2, RZ, RZ, RZ ;  /* 0x000000ffff027224 */ /* 0x000fe200078e00ff */
[----:B0-----:R-:W-:Y:S02]  /*0320*/  ULEA UR8, UR7, UR4, 0x18 ;  /* 0x0000000407087291 */ /* 0x001fe4000f8ec0ff */
[----:B------:R-:W-:Y:S02]  /*0330*/  UIADD3 UR7, UPT, UPT, -UR6, URZ, URZ ;  /* 0x000000ff06077290 */ /* 0x000fe4000fffe1ff */
[----:B------:R-:W-:Y:S02]  /*0340*/  ULOP3.LUT UR4, UR5, 0x70, URZ, 0xc0, !UPT ;  /* 0x0000007005047892 */ /* 0x000fe4000f8ec0ff */
[----:B------:R-:W-:-:S12]  /*0350*/  UIADD3 UR6, UPT, UPT, UR8, 0x20, URZ ;  /* 0x0000002008067890 */ /* 0x000fd8000fffe0ff */
.L_x_107:
[----:B------:R-:W0:Y:S01]  /*0360*/  LDS.128 R16, [UR6+-0x20] ;  /* 0xffffe006ff107984 */ /* 0x000e220008000c00 */
[----:B------:R-:W-:-:S03]  /*0370*/  UIADD3 UR7, UPT, UPT, UR7, 0x10, URZ ;  /* 0x0000001007077890 */ /* 0x000fc6000fffe0ff */
[----:B------:R-:W2:Y:S01]  /*0380*/  LDS.128 R12, [UR6+-0x10] ;  /* 0xfffff006ff0c7984 */ /* 0x000ea20008000c00 */
[----:B------:R-:W-:-:S03]  /*0390*/  UISETP.NE.AND UP0, UPT, UR7, URZ, UPT ;  /* 0x000000ff0700728c */ /* 0x000fc6000bf05270 */
[----:B-1----:R-:W1:Y:S04]  /*03a0*/  LDS.128 R8, [UR6] ;  /* 0x00000006ff087984 */ /* 0x002e680008000c00 */
[----:B------:R-:W3:Y:S01]  /*03b0*/  LDS.128 R4, [UR6+0x10] ;  /* 0x00001006ff047984 */ /* 0x000ee20008000c00 */
[----:B------:R-:W-:Y:S01]  /*03c0*/  UIADD3 UR6, UPT, UPT, UR6, 0x40, URZ ;  /* 0x0000004006067890 */ /* 0x000fe2000fffe0ff */
[----:B0-----:R-:W-:-:S04]  /*03d0*/  IADD3 R16, PT, PT, R17, R16, R2 ;  /* 0x0000001011107210 */ /* 0x001fc80007ffe002 */
[----:B------:R-:W-:-:S04]  /*03e0*/  IADD3 R16, PT, PT, R19, R18, R16 ;  /* 0x0000001213107210 */ /* 0x000fc80007ffe010 */
[----:B--2---:R-:W-:-:S04]  /*03f0*/  IADD3 R12, PT, PT, R13, R12, R16 ;  /* 0x0000000c0d0c7210 */ /* 0x004fc80007ffe010 */
[----:B------:R-:W-:-:S04]  /*0400*/  IADD3 R12, PT, PT, R15, R14, R12 ;  /* 0x0000000e0f0c7210 */ /* 0x000fc80007ffe00c */
[----:B-1----:R-:W-:-:S04]  /*0410*/  IADD3 R8, PT, PT, R9, R8, R12 ;  /* 0x0000000809087210 */ /* 0x002fc80007ffe00c */
[----:B------:R-:W-:-:S04]  /*0420*/  IADD3 R8, PT, PT, R11, R10, R8 ;  /* 0x0000000a0b087210 */ /* 0x000fc80007ffe008 */
[----:B---3--:R-:W-:-:S04]  /*0430*/  IADD3 R4, PT, PT, R5, R4, R8 ;  /* 0x0000000405047210 */ /* 0x008fc80007ffe008 */
[----:B------:R-:W-:Y:S01]  /*0440*/  IADD3 R2, PT, PT, R7, R6, R4 ;  /* 0x0000000607027210 */ /* 0x000fe20007ffe004 */
[----:B------:R-:W-:Y:S06]  /*0450*/  BRA.U UP0, `(.L_x_107) ;  /* 0xfffffffd00c07547 */ /* 0x000fec000b83ffff */
.L_x_106:
[----:B------:R-:W-:-:S09]  /*0460*/  UISETP.NE.AND UP0, UPT, UR9, URZ, UPT ;  /* 0x000000ff0900728c */ /* 0x000fd2000bf05270 */
[----:B------:R-:W-:Y:S05]  /*0470*/  BRA.U !UP0, `(.L_x_108) ;  /* 0x0000000108a07547 */ /* 0x000fea000b800000 */
[----:B------:R-:W-:Y:S02]  /*0480*/  UISETP.GE.U32.AND UP0, UPT, UR9, 0x8, UPT ;  /* 0x000000080900788c */ /* 0x000fe4000bf06070 */
[----:B------:R-:W-:-:S04]  /*0490*/  ULOP3.LUT UR8, UR5, 0x7, URZ, 0xc0, !UPT ;  /* 0x0000000705087892 */ /* 0x000fc8000f8ec0ff */
[----:B------:R-:W-:-:S03]  /*04a0*/  UISETP.NE.AND UP1, UPT, UR8, URZ, UPT ;  /* 0x000000ff0800728c */ /* 0x000fc6000bf25270 */
[----:B------:R-:W-:Y:S08]  /*04b0*/  BRA.U !UP0, `(.L_x_109) ;  /* 0x00000001082c7547 */ /* 0x000ff0000b800000 */
[----:B------:R-:W0:Y:S01]  /*04c0*/  S2UR UR7, SR_CgaCtaId ;  /* 0x00000000000779c3 */ /* 0x000e220000008800 */
[----:B------:R-:W-:Y:S02]  /*04d0*/  UMOV UR6, 0x400 ;  /* 0x0000040000067882 */ /* 0x000fe40000000000 */
[----:B0-----:R-:W-:-:S04]  /*04e0*/  ULEA UR6, UR7, UR6, 0x18 ;  /* 0x0000000607067291 */ /* 0x001fc8000f8ec0ff */
[----:B------:R-:W-:Y:S02]  /*04f0*/  ULEA UR6, UR4, UR6, 0x2 ;  /* 0x0000000604067291 */ /* 0x000fe4000f8e10ff */
[----:B------:R-:W-:-:S07]  /*0500*/  UIADD3 UR4, UPT, UPT, UR4, 0x8, URZ ;  /* 0x0000000804047890 */ /* 0x000fce000fffe0ff */
[----:B-1----:R-:W0:Y:S04]  /*0510*/  LDS.128 R8, [UR6] ;  /* 0x00000006ff087984 */ /* 0x002e280008000c00 */
[----:B------:R-:W1:Y:S01]  /*0520*/  LDS.128 R4, [UR6+0x10] ;  /* 0x00001006ff047984 */ /* 0x000e620008000c00 */
[----:B0-----:R-:W-:-:S04]  /*0530*/  IADD3 R8, PT, PT, R9, R8, R2 ;  /* 0x0000000809087210 */ /* 0x001fc80007ffe002 */
[----:B------:R-:W-:-:S04]  /*0540*/  IADD3 R8, PT, PT, R11, R10, R8 ;  /* 0x0000000a0b087210 */ /* 0x000fc80007ffe008 */
[----:B-1----:R-:W-:-:S04]  /*0550*/  IADD3 R4, PT, PT, R5, R4, R8 ;  /* 0x0000000405047210 */ /* 0x002fc80007ffe008 */
[----:B------:R-:W-:-:S07]  /*0560*/  IADD3 R2, PT, PT, R7, R6, R4 ;  /* 0x0000000607027210 */ /* 0x000fce0007ffe004 */
.L_x_109:
        /* <DEDUP_REMOVED lines=10> */
[----:B-1----:R-:W0:Y:S02]  /*0610*/  LDS.128 R4, [UR6] ;  /* 0x00000006ff047984 */ /* 0x002e240008000c00 */
[----:B0-----:R-:W-:-:S04]  /*0620*/  IADD3 R2, PT, PT, R5, R4, R2 ;  /* 0x0000000405027210 */ /* 0x001fc80007ffe002 */
[----:B------:R-:W-:-:S07]  /*0630*/  IADD3 R2, PT, PT, R7, R6, R2 ;  /* 0x0000000607027210 */ /* 0x000fce0007ffe002 */
.L_x_110:
[----:B------:R-:W-:Y:S05]  /*0640*/  BRA.U !UP1, `(.L_x_108) ;  /* 0x00000001092c7547 */ /* 0x000fea000b800000 */
[----:B------:R-:W0:Y:S01]  /*0650*/  S2UR UR7, SR_CgaCtaId ;  /* 0x00000000000779c3 */ /* 0x000e220000008800 */
[----:B------:R-:W-:Y:S01]  /*0660*/  UMOV UR6, 0x400 ;  /* 0x0000040000067882 */ /* 0x000fe20000000000 */
[----:B------:R-:W-:Y:S02]  /*0670*/  UIADD3 UR5, UPT, UPT, -UR5, URZ, URZ ;  /* 0x000000ff05057290 */ /* 0x000fe4000fffe1ff */
[----:B0-----:R-:W-:-:S04]  /*0680*/  ULEA UR6, UR7, UR6, 0x18 ;  /* 0x0000000607067291 */ /* 0x001fc8000f8ec0ff */
[----:B------:R-:W-:-:S12]  /*0690*/  ULEA UR4, UR4, UR6, 0x2 ;  /* 0x0000000604047291 */ /* 0x000fd8000f8e10ff */
.L_x_111:
[----:B------:R-:W0:Y:S01]  /*06a0*/  LDS R3, [UR4] ;  /* 0x00000004ff037984 */ /* 0x000e220008000800 */
[----:B------:R-:W-:Y:S02]  /*06b0*/  UIADD3 UR5, UPT, UPT, UR5, 0x1, URZ ;  /* 0x0000000105057890 */ /* 0x000fe4000fffe0ff */
[----:B------:R-:W-:Y:S02]  /*06c0*/  UIADD3 UR4, UPT, UPT, UR4, 0x4, URZ ;  /* 0x0000000404047890 */ /* 0x000fe4000fffe0ff */
[----:B------:R-:W-:Y:S01]  /*06d0*/  UISETP.NE.AND UP0, UPT, UR5, URZ, UPT ;  /* 0x000000ff0500728c */ /* 0x000fe2000bf05270 */
[----:B0-----:R-:W-:-:S08]  /*06e0*/  IMAD.IADD R2, R3, 0x1, R2 ;  /* 0x0000000103027824 */ /* 0x001fd000078e0202 */
[----:B------:R-:W-:Y:S05]  /*06f0*/  BRA.U UP0, `(.L_x_111) ;  /* 0xfffffffd00e87547 */ /* 0x000fea000b83ffff */
.L_x_108:
[----:B------:R-:W0:Y:S02]  /*0700*/  LDC.64 R4, c[0x0][0x398] ;  /* 0x0000e600ff047b82 */ /* 0x000e240000000a00 */
[----:B0-----:R-:W-:-:S05]  /*0710*/  IMAD.WIDE.U32 R4, R0, 0x4, R4 ;  /* 0x0000000400047825 */ /* 0x001fca00078e0004 */
[----:B------:R-:W-:Y:S01]  /*0720*/  STG.E desc[UR10][R4.64], R2 ;  /* 0x0000000204007986 */ /* 0x000fe2000c10190a */
[----:B------:R-:W-:Y:S05]  /*0730*/  EXIT ;  /* 0x000000000000794d */ /* 0x000fea0003800000 */
.L_x_112:
        /* <DEDUP_REMOVED lines=12> */
.L_x_128:


//--------------------- .text._Z23KBuildCompactSequentialPKjjPjS1_S1_ --------------------------
	.section	.text._Z23KBuildCompactSequentialPKjjPjS1_S1_,"ax",@progbits
	.align	128
        .global         _Z23KBuildCompactSequentialPKjjPjS1_S1_
        .type           _Z23KBuildCompactSequentialPKjjPjS1_S1_,@function
        .size           _Z23KBuildCompactSequentialPKjjPjS1_S1_,(.L_x_129 - _Z23KBuildCompactSequentialPKjjPjS1_S1_)
        .other          _Z23KBuildCompactSequentialPKjjPjS1_S1_,@"STO_CUDA_ENTRY STV_DEFAULT"
_Z23KBuildCompactSequentialPKjjPjS1_S1_:
.text._Z23KBuildCompactSequentialPKjjPjS1_S1_:
[----:B------:R-:W-:Y:S01]  /*0000*/  LDC R1, c[0x0][0x37c] ;  /* 0x0000df00ff017b82 */ /* 0x000fe20000000800 */
[----:B------:R-:W0:Y:S07]  /*0010*/  S2R R0, SR_TID.X ;  /* 0x0000000000007919 */ /* 0x000e2e0000002100 */
[----:B------:R-:W0:Y:S02]  /*0020*/  S2UR UR4, SR_CTAID.X ;  /* 0x00000000000479c3 */ /* 0x000e240000002500 */
[----:B0-----:R-:W-:-:S13]  /*0030*/  LOP3.LUT P0, RZ, R0, UR4, RZ, 0xfc, !PT ;  /* 0x0000000400ff7c12 */ /* 0x001fda000f80fcff */
[----:B------:R-:W-:Y:S05]  /*0040*/  @P0 EXIT ;  /* 0x000000000000094d */ /* 0x000fea0003800000 */
[----:B------:R-:W0:Y:S01]  /*0050*/  LDCU UR5, c[0x0][0x388] ;  /* 0x00007100ff0577ac */ /* 0x000e220008000800 */
[----:B------:R-:W1:Y:S01]  /*0060*/  LDCU.64 UR8, c[0x0][0x358] ;  /* 0x00006b00ff0877ac */ /* 0x000e620008000a00 */
[----:B0-----:R-:W-:-:S09]  /*0070*/  UISETP.NE.AND UP0, UPT, UR5, URZ, UPT ;  /* 0x000000ff0500728c */ /* 0x001fd2000bf05270 */
[----:B-1----:R-:W-:Y:S05]  /*0080*/  BRA.U UP0, `(.L_x_113) ;  /* 0x0000000100307547 */ /* 0x002fea000b800000 */
[----:B------:R-:W0:Y:S02]  /*0090*/  LDCU.64 UR4, c[0x0][0x398] ;  /* 0x00007300ff0477ac */ /* 0x000e240008000a00 */
[----:B0-----:R-:W-:-:S04]  /*00a0*/  ISETP.NE.U32.AND P0, PT, RZ, UR4, PT ;  /* 0x00000004ff007c0c */ /* 0x001fc8000bf05070 */
[----:B------:R-:W-:Y:S01]  /*00b0*/  ISETP.NE.AND.EX P0, PT, RZ, UR5, PT, P0 ;  /* 0x00000005ff007c0c */ /* 0x000fe2000bf05300 */
[----:B------:R-:W0:-:S12]  /*00c0*/  LDCU.64 UR4, c[0x0][0x3a0] ;  /* 0x00007400ff0477ac */ /* 0x000e180008000a00 */
[----:B------:R-:W1:Y:S02]  /*00d0*/  @P0 LDC.64 R2, c[0x0][0x398] ;  /* 0x0000e600ff020b82 */ /* 0x000e640000000a00 */
[----:B-1----:R1:W-:Y:S01]  /*00e0*/  @P0 STG.E desc[UR8][R2.64], RZ ;  /* 0x000000ff02000986 */ /* 0x0023e2000c101908 */
[----:B0-----:R-:W-:-:S04]  /*00f0*/  ISETP.NE.U32.AND P0, PT, RZ, UR4, PT ;  /* 0x00000004ff007c0c */ /* 0x001fc8000bf05070 */
[----:B------:R-:W-:-:S13]  /*0100*/  ISETP.NE.AND.EX P0, PT, RZ, UR5, PT, P0 ;  /* 0x00000005ff007c0c */ /* 0x000fda000bf05300 */
[----:B-1----:R-:W-:Y:S05]  /*0110*/  @!P0 EXIT ;  /* 0x000000000000894d */ /* 0x002fea0003800000 */
[----:B------:R-:W0:Y:S02]  /*0120*/  LDC.64 R2, c[0x0][0x3a0] ;  /* 0x0000e800ff027b82 */ /* 0x000e240000000a00 */
[----:B0-----:R-:W-:Y:S01]  /*0130*/  STG.E desc[UR8][R2.64], RZ ;  /* 0x000000ff02007986 */ /* 0x001fe2000c101908 */
[----:B------:R-:W-:Y:S05]  /*0140*/  EXIT ;  /* 0x000000000000794d */ /* 0x000fea0003800000 */
.L_x_113:
[----:B------:R-:W0:Y:S02]  /*0150*/  LDC.64 R2, c[0x0][0x380] ;  /* 0x0000e000ff027b82 */ /* 0x000e240000000a00 */
[----:B0-----:R-:W2:Y:S06]  /*0160*/  LDG.E R2, desc[UR8][R2.64] ;  /* 0x0000000802027981 */ /* 0x001eac000c1e1900 */
[----:B------:R-:W2:Y:S01]  /*0170*/  LDC.64 R4, c[0x0][0x390] ;  /* 0x0000e400ff047b82 */ /* 0x000ea20000000a00 */
[----:B------:R-:W-:Y:S01]  /*0180*/  UISETP.NE.AND UP0, UPT, UR5, 0x1, UPT ;  /* 0x000000010500788c */ /* 0x000fe2000bf05270 */
[----:B------:R-:W-:-:S06]  /*0190*/  HFMA2 R9, -RZ, RZ, 0, 5.9604644775390625e-08 ;  /* 0x00000001ff097431 */ /* 0x000fcc00000001ff */
[----:B------:R-:W0:Y:S01]  /*01a0*/  LDC.64 R6, c[0x0][0x398] ;  /* 0x0000e600ff067b82 */ /* 0x000e220000000a00 */
[----:B--2---:R1:W-:Y:S04]  /*01b0*/  STG.E desc[UR8][R4.64], R2 ;  /* 0x0000000204007986 */ /* 0x0043e8000c101908 */
[----:B0-----:R1:W-:Y:S01]  /*01c0*/  STG.E desc[UR8][R6.64], RZ ;  /* 0x000000ff06007986 */ /* 0x0013e2000c101908 */
[----:B------:R-:W-:Y:S05]  /*01d0*/  BRA.U !UP0, `(.L_x_114) ;  /* 0x0000000d08287547 */ /* 0x000fea000b800000 */
[----:B------:R-:W-:Y:S01]  /*01e0*/  UIADD3 UR4, UPT, UPT, UR5, -0x1, URZ ;  /* 0xffffffff05047890 */ /* 0x000fe2000fffe0ff */
[----:B------:R-:W-:Y:S01]  /*01f0*/  IMAD.MOV.U32 R0, RZ, RZ, RZ ;  /* 0x000000ffff007224 */ /* 0x000fe200078e00ff */
[----:B------:R-:W-:Y:S01]  /*0200*/  UIADD3 UR5, UPT, UPT, UR5, -0x2, URZ ;  /* 0xfffffffe05057890 */ /* 0x000fe2000fffe0ff */
[----:B------:R-:W-:Y:S01]  /*0210*/  MOV R3, 0x1 ;  /* 0x0000000100037802 */ /* 0x000fe20000000f00 */
[----:B------:R-:W-:Y:S02]  /*0220*/  ULOP3.LUT UR6, UR4, 0x7, URZ, 0xc0, !UPT ;  /* 0x0000000704067892 */ /* 0x000fe4000f8ec0ff */
[----:B------:R-:W-:-:S09]  /*0230*/  UISETP.GE.U32.AND UP0, UPT, UR5, 0x7, UPT ;  /* 0x000000070500788c */ /* 0x000fd2000bf06070 */
[----:B------:R-:W-:Y:S05]  /*0240*/  BRA.U !UP0, `(.L_x_115) ;  /* 0x00000005088c7547 */ /* 0x000fea000b800000 */
[----:B-1----:R-:W0:Y:S01]  /*0250*/  LDC.64 R4, c[0x0][0x380] ;  /* 0x0000e000ff047b82 */ /* 0x002e220000000a00 */
[----:B------:R-:W-:Y:S01]  /*0260*/  IMAD.MOV.U32 R0, RZ, RZ, RZ ;  /* 0x000000ffff007224 */ /* 0x000fe200078e00ff */
[----:B------:R-:W-:Y:S01]  /*0270*/  MOV R3, 0x1 ;  /* 0x0000000100037802 */ /* 0x000fe20000000f00 */
[----:B------:R-:W-:-:S05]  /*0280*/  ULOP3.LUT UR5, UR4, 0xfffffff8, URZ, 0xc0, !UPT ;  /* 0xfffffff804057892 */ /* 0x000fca000f8ec0ff */
[----:B------:R-:W1:Y:S08]  /*0290*/  LDC.64 R6, c[0x0][0x390] ;  /* 0x0000e400ff067b82 */ /* 0x000e700000000a00 */
[----:B------:R-:W2:Y:S02]  /*02a0*/  LDC.64 R8, c[0x0][0x398] ;  /* 0x0000e600ff087b82 */ /* 0x000ea40000000a00 */
.L_x_117:
[----:B0-----:R-:W-:Y:S01]  /*02b0*/  IMAD.WIDE.U32 R10, R3, 0x4, R4 ;  /* 0x00000004030a7825 */ /* 0x001fe200078e0004 */
[----:B------:R-:W0:Y:S04]  /*02c0*/  LDC.64 R12, c[0x0][0x390] ;  /* 0x0000e400ff0c7b82 */ /* 0x000e280000000a00 */
[----:B------:R-:W3:Y:S04]  /*02d0*/  LDG.E R23, desc[UR8][R10.64] ;  /* 0x000000080a177981 */ /* 0x000ee8000c1e1900 */
[----:B------:R-:W4:Y:S08]  /*02e0*/  LDC.64 R14, c[0x0][0x398] ;  /* 0x0000e600ff0e7b82 */ /* 0x000f300000000a00 */
[----:B------:R-:W5:Y:S08]  /*02f0*/  LDC.64 R16, c[0x0][0x390] ;  /* 0x0000e400ff107b82 */ /* 0x000f700000000a00 */
[----:B------:R-:W1:Y:S01]  /*0300*/  LDC.64 R18, c[0x0][0x398] ;  /* 0x0000e600ff127b82 */ /* 0x000e620000000a00 */
[----:B---3--:R-:W-:-:S13]  /*0310*/  ISETP.NE.AND P0, PT, R23, R2, PT ;  /* 0x000000021700720c */ /* 0x008fda0003f05270 */
[----:B------:R-:W-:-:S04]  /*0320*/  @P0 VIADD R0, R0, 0x1 ;  /* 0x0000000100000836 */ /* 0x000fc80000000000 */
[----:B0-----:R-:W-:-:S04]  /*0330*/  @P0 IMAD.WIDE.U32 R12, R0, 0x4, R12 ;  /* 0x00000004000c0825 */ /* 0x001fc800078e000c */
[----:B----4-:R-:W-:Y:S01]  /*0340*/  @P0 IMAD.WIDE.U32 R14, R0, 0x4, R14 ;  /* 0x00000004000e0825 */ /* 0x010fe200078e000e */
[----:B------:R0:W-:Y:S04]  /*0350*/  @P0 STG.E desc[UR8][R12.64], R23 ;  /* 0x000000170c000986 */ /* 0x0001e8000c101908 */
[----:B------:R3:W-:Y:S04]  /*0360*/  @P0 STG.E desc[UR8][R14.64], R3 ;  /* 0x000000030e000986 */ /* 0x0007e8000c101908 */
[----:B------:R-:W4:Y:S01]  /*0370*/  LDG.E R25, desc[UR8][R10.64+0x4] ;  /* 0x000004080a197981 */ /* 0x000f22000c1e1900 */
[----:B------:R-:W-:Y:S01]  /*0380*/  @P0 MOV R2, R23 ;  /* 0x0000001700020202 */ /* 0x000fe20000000f00 */
[----:B0-----:R-:W0:Y:S08]  /*0390*/  LDC.64 R12, c[0x0][0x390] ;  /* 0x0000e400ff0c7b82 */ /* 0x001e300000000a00 */
[----:B---3--:R-:W3:Y:S01]  /*03a0*/  LDC.64 R14, c[0x0][0x398] ;  /* 0x0000e600ff0e7b82 */ /* 0x008ee20000000a00 */
[----:B----4-:R-:W-:-:S13]  /*03b0*/  ISETP.NE.AND P0, PT, R25, R2, PT ;  /* 0x000000021900720c */ /* 0x010fda0003f05270 */
[----:B------:R-:W-:Y:S01]  /*03c0*/  @P0 VIADD R0, R0, 0x1 ;  /* 0x0000000100000836 */ /* 0x000fe20000000000 */
[----:B------:R-:W-:-:S03]  /*03d0*/  @P0 IADD3 R21, PT, PT, R3, 0x1, RZ ;  /* 0x0000000103150810 */ /* 0x000fc60007ffe0ff */
[----:B-----5:R-:W-:-:S04]  /*03e0*/  @P0 IMAD.WIDE.U32 R16, R0, 0x4, R16 ;  /* 0x0000000400100825 */ /* 0x020fc800078e0010 */
[----:B-1----:R-:W-:Y:S01]  /*03f0*/  @P0 IMAD.WIDE.U32 R18, R0, 0x4, R18 ;  /* 0x0000000400120825 */ /* 0x002fe200078e0012 */
[----:B------:R1:W-:Y:S04]  /*0400*/  @P0 STG.E desc[UR8][R16.64], R25 ;  /* 0x0000001910000986 */ /* 0x0003e8000c101908 */
[----:B------:R4:W-:Y:S04]  /*0410*/  @P0 STG.E desc[UR8][R18.64], R21 ;  /* 0x0000001512000986 */ /* 0x0009e8000c101908 */
[----:B------:R-:W5:Y:S01]  /*0420*/  LDG.E R27, desc[UR8][R10.64+0x8] ;  /* 0x000008080a1b7981 */ /* 0x000f62000c1e1900 */
[----:B------:R-:W-:Y:S01]  /*0430*/  @P0 IMAD.MOV.U32 R2, RZ, RZ, R25 ;  /* 0x000000ffff020224 */ /* 0x000fe200078e0019 */
[----:B-1----:R-:W1:Y:S08]  /*0440*/  LDC.64 R16, c[0x0][0x390] ;  /* 0x0000e400ff107b82 */ /* 0x002e700000000a00 */
[----:B----4-:R-:W4:Y:S01]  /*0450*/  LDC.64 R18, c[0x0][0x398] ;  /* 0x0000e600ff127b82 */ /* 0x010f220000000a00 */
[----:B-----5:R-:W-:-:S13]  /*0460*/  ISETP.NE.AND P0, PT, R27, R2, PT ;  /* 0x000000021b00720c */ /* 0x020fda0003f05270 */
[----:B------:R-:W-:Y:S01]  /*0470*/  @P0 IADD3 R0, PT, PT, R0, 0x1, RZ ;  /* 0x0000000100000810 */ /* 0x000fe20007ffe0ff */
[----:B------:R-:W-:-:S04]  /*0480*/  @P0 VIADD R23, R3, 0x2 ;  /* 0x0000000203170836 */ /* 0x000fc80000000000 */
[----:B0-----:R-:W-:-:S04]  /*0490*/  @P0 IMAD.WIDE.U32 R12, R0, 0x4, R12 ;  /* 0x00000004000c0825 */ /* 0x001fc800078e000c */
[----:B---3--:R-:W-:Y:S01]  /*04a0*/  @P0 IMAD.WIDE.U32 R14, R0, 0x4, R14 ;  /* 0x00000004000e0825 */ /* 0x008fe200078e000e */
[----:B------:R0:W-:Y:S04]  /*04b0*/  @P0 STG.E desc[UR8][R12.64], R27 ;  /* 0x0000001b0c000986 */ /* 0x0001e8000c101908 */
[----:B------:R3:W-:Y:S04]  /*04c0*/  @P0 STG.E desc[UR8][R14.64], R23 ;  /* 0x000000170e000986 */ /* 0x0007e8000c101908 */
[----:B------:R-:W5:Y:S01]  /*04d0*/  LDG.E R25, desc[UR8][R10.64+0xc] ;  /* 0x00000c080a197981 */ /* 0x000f62000c1e1900 */
[----:B------:R-:W-:Y:S01]  /*04e0*/  @P0 MOV R2, R27 ;  /* 0x0000001b00020202 */ /* 0x000fe20000000f00 */
[----:B0-----:R-:W0:Y:S08]  /*04f0*/  LDC.64 R12, c[0x0][0x390] ;  /* 0x0000e400ff0c7b82 */ /* 0x001e300000000a00 */
[----:B---3--:R-:W3:Y:S01]  /*0500*/  LDC.64 R14, c[0x0][0x398] ;  /* 0x0000e600ff0e7b82 */ /* 0x008ee20000000a00 */
[----:B-----5:R-:W-:-:S13]  /*0510*/  ISETP.NE.AND P0, PT, R25, R2, PT ;  /* 0x000000021900720c */ /* 0x020fda0003f05270 */
[----:B------:R-:W-:Y:S01]  /*0520*/  @P0 VIADD R0, R0, 0x1 ;  /* 0x0000000100000836 */ /* 0x000fe20000000000 */
[----:B------:R-:W-:-:S03]  /*0530*/  @P0 IADD3 R21, PT, PT, R3, 0x3, RZ ;  /* 0x0000000303150810 */ /* 0x000fc60007ffe0ff */
[----:B-1----:R-:W-:-:S04]  /*0540*/  @P0 IMAD.WIDE.U32 R16, R0, 0x4, R16 ;  /* 0x0000000400100825 */ /* 0x002fc800078e0010 */
[----:B----4-:R-:W-:Y:S01]  /*0550*/  @P0 IMAD.WIDE.U32 R18, R0, 0x4, R18 ;  /* 0x0000000400120825 */ /* 0x010fe200078e0012 */
[----:B------:R1:W-:Y:S04]  /*0560*/  @P0 STG.E desc[UR8][R16.64], R25 ;  /* 0x0000001910000986 */ /* 0x0003e8000c101908 */
[----:B------:R4:W-:Y:S04]  /*0570*/  @P0 STG.E desc[UR8][R18.64], R21 ;  /* 0x0000001512000986 */ /* 0x0009e8000c101908 */
[----:B------:R-:W5:Y:S01]  /*0580*/  LDG.E R27, desc[UR8][R10.64+0x10] ;  /* 0x000010080a1b7981 */ /* 0x000f62000c1e1900 */
[----:B------:R-:W-:Y:S01]  /*0590*/  @P0 MOV R2, R25 ;  /* 0x0000001900020202 */ /* 0x000fe20000000f00 */
[----:B-1----:R-:W1:Y:S08]  /*05a0*/  LDC.64 R16, c[0x0][0x390] ;  /* 0x0000e400ff107b82 */ /* 0x002e700000000a00 */
[----:B----4-:R-:W4:Y:S01]  /*05b0*/  LDC.64 R18, c[0x0][0x398] ;  /* 0x0000e600ff127b82 */ /* 0x010f220000000a00 */
[----:B-----5:R-:W-:-:S13]  /*05c0*/  ISETP.NE.AND P0, PT, R27, R2, PT ;  /* 0x000000021b00720c */ /* 0x020fda0003f05270 */
[----:B------:R-:W-:Y:S01]  /*05d0*/  @P0 VIADD R0, R0, 0x1 ;  /* 0x0000000100000836 */ /* 0x000fe20000000000 */
[----:B------:R-:W-:-:S03]  /*05e0*/  @P0 IADD3 R23, PT, PT, R3, 0x4, RZ ;  /* 0x0000000403170810 */ /* 0x000fc60007ffe0ff */
        /* <DEDUP_REMOVED lines=16> */
[----:B------:R-:W-:-:S04]  /*06f0*/  @P0 MOV R2, R25 ;  /* 0x0000001900020202 */ /* 0x000fc80000000f00 */
[----:B-----5:R-:W-:-:S13]  /*0700*/  ISETP.NE.AND P0, PT, R27, R2, PT ;  /* 0x000000021b00720c */ /* 0x020fda0003f05270 */
[----:B------:R-:W-:Y:S01]  /*0710*/  @P0 VIADD R0, R0, 0x1 ;  /* 0x0000000100000836 */ /* 0x000fe20000000000 */
[----:B------:R-:W-:-:S03]  /*0720*/  @P0 IADD3 R23, PT, PT, R3, 0x6, RZ ;  /* 0x0000000603170810 */ /* 0x000fc60007ffe0ff */
[----:B0-----:R-:W-:-:S04]  /*0730*/  @P0 IMAD.WIDE.U32 R12, R0, 0x4, R12 ;  /* 0x00000004000c0825 */ /* 0x001fc800078e000c */
[----:B---3--:R-:W-:Y:S01]  /*0740*/  @P0 IMAD.WIDE.U32 R14, R0, 0x4, R14 ;  /* 0x00000004000e0825 */ /* 0x008fe200078e000e */
[----:B------:R4:W-:Y:S04]  /*0750*/  @P0 STG.E desc[UR8][R12.64], R27 ;  /* 0x0000001b0c000986 */ /* 0x0009e8000c101908 */
[----:B------:R4:W-:Y:S04]  /*0760*/  @P0 STG.E desc[UR8][R14.64], R23 ;  /* 0x000000170e000986 */ /* 0x0009e8000c101908 */
[----:B-1----:R-:W3:Y:S01]  /*0770*/  LDG.E R17, desc[UR8][R10.64+0x1c] ;  /* 0x00001c080a117981 */ /* 0x002ee2000c1e1900 */
[----:B------:R-:W-:Y:S01]  /*0780*/  @P0 MOV R2, R27 ;  /* 0x0000001b00020202 */ /* 0x000fe20000000f00 */
[----:B------:R-:W-:-:S05]  /*0790*/  VIADD R16, R3, 0x7 ;  /* 0x0000000703107836 */ /* 0x000fca0000000000 */
[----:B------:R-:W-:Y:S02]  /*07a0*/  ISETP.NE.AND P1, PT, R16, UR5, PT ;  /* 0x0000000510007c0c */ /* 0x000fe4000bf25270 */
[----:B------:R-:W-:Y:S02]  /*07b0*/  IADD3 R16, PT, PT, R3, 0x8, RZ ;  /* 0x0000000803107810 */ /* 0x000fe40007ffe0ff */
[----:B---3--:R-:W-:-:S13]  /*07c0*/  ISETP.NE.AND P0, PT, R17, R2, PT ;  /* 0x000000021100720c */ /* 0x008fda0003f05270 */
[----:B----4-:R-:W-:Y:S05]  /*07d0*/  @!P0 BRA `(.L_x_116) ;  /* 0x00000000001c8947 */ /* 0x010fea0003800000 */
[----:B------:R-:W-:Y:S01]  /*07e0*/  IADD3 R0, PT, PT, R0, 0x1, RZ ;  /* 0x0000000100007810 */ /* 0x000fe20007ffe0ff */
[----:B------:R-:W-:Y:S01]  /*07f0*/  VIADD R3, R3, 0x7 ;  /* 0x0000000703037836 */ /* 0x000fe20000000000 */
[----:B------:R-:W-:-:S03]  /*0800*/  MOV R2, R17 ;  /* 0x0000001100027202 */ /* 0x000fc60000000f00 */
[----:B------:R-:W-:-:S04]  /*0810*/  IMAD.WIDE.U32 R10, R0, 0x4, R6 ;  /* 0x00000004000a7825 */ /* 0x000fc800078e0006 */
[----:B--2---:R-:W-:Y:S01]  /*0820*/  IMAD.WIDE.U32 R12, R0, 0x4, R8 ;  /* 0x00000004000c7825 */ /* 0x004fe200078e0008 */
[----:B------:R0:W-:Y:S04]  /*0830*/  STG.E desc[UR8][R10.64], R17 ;  /* 0x000000110a007986 */ /* 0x0001e8000c101908 */
[----:B------:R0:W-:Y:S02]  /*0840*/  STG.E desc[UR8][R12.64], R3 ;  /* 0x000000030c007986 */ /* 0x0001e4000c101908 */
.L_x_116:
[----:B0-----:R-:W-:Y:S01]  /*0850*/  MOV R3, R16 ;  /* 0x0000001000037202 */ /* 0x001fe20000000f00 */
[----:B------:R-:W-:Y:S06]  /*0860*/  @P1 BRA `(.L_x_117) ;  /* 0xfffffff800901947 */ /* 0x000fec000383ffff */
[----:B------:R-:W-:-:S07]  /*0870*/  IMAD.MOV.U32 R3, RZ, RZ, R16 ;  /* 0x000000ffff037224 */ /* 0x000fce00078e0010 */
.L_x_115:
[----:B------:R-:W-:-:S09]  /*0880*/  UISETP.NE.AND UP0, UPT, UR6, URZ, UPT ;  /* 0x000000ff0600728c */ /* 0x000fd2000bf05270 */
[----:B------:R-:W-:Y:S05]  /*0890*/  BRA.U !UP0, `(.L_x_118) ;  /* 0x0000000508747547 */ /* 0x000fea000b800000 */
[----:B------:R-:W-:Y:S02]  /*08a0*/  UISETP.GE.U32.AND UP0, UPT, UR6, 0x4, UPT ;  /* 0x000000040600788c */ /* 0x000fe4000bf06070 */
[----:B------:R-:W-:-:S07]  /*08b0*/  ULOP3.LUT UR5, UR4, 0x3, URZ, 0xc0, !UPT ;  /* 0x0000000304057892 */ /* 0x000fce000f8ec0ff */
[----:B------:R-:W-:Y:S05]  /*08c0*/  BRA.U !UP0, `(.L_x_119) ;  /* 0x0000000108bc7547 */ /* 0x000fea000b800000 */
[----:B-1----:R-:W0:Y:S08]  /*08d0*/  LDC.64 R4, c[0x0][0x380] ;  /* 0x0000e000ff047b82 */ /* 0x002e300000000a00 */
[----:B------:R-:W1:Y:S08]  /*08e0*/  LDC.64 R6, c[0x0][0x390] ;  /* 0x0000e400ff067b82 */ /* 0x000e700000000a00 */
[----:B--2---:R-:W2:Y:S01]  /*08f0*/  LDC.64 R8, c[0x0][0x398] ;  /* 0x0000e600ff087b82 */ /* 0x004ea20000000a00 */
[----:B0-----:R-:W-:-:S07]  /*0900*/  IMAD.WIDE.U32 R4, R3, 0x4, R4 ;  /* 0x0000000403047825 */ /* 0x001fce00078e0004 */
[----:B------:R-:W0:Y:S01]  /*0910*/  LDC.64 R10, c[0x0][0x390] ;  /* 0x0000e400ff0a7b82 */ /* 0x000e220000000a00 */
[----:B------:R-:W3:Y:S07]  /*0920*/  LDG.E R17, desc[UR8][R4.64] ;  /* 0x0000000804117981 */ /* 0x000eee000c1e1900 */
[----:B------:R-:W4:Y:S01]  /*0930*/  LDC.64 R12, c[0x0][0x398] ;  /* 0x0000e600ff0c7b82 */ /* 0x000f220000000a00 */
[----:B---3--:R-:W-:-:S13]  /*0940*/  ISETP.NE.AND P0, PT, R17, R2, PT ;  /* 0x000000021100720c */ /* 0x008fda0003f05270 */
[----:B------:R-:W-:-:S05]  /*0950*/  @P0 IADD3 R0, PT, PT, R0, 0x1, RZ ;  /* 0x0000000100000810 */ /* 0x000fca0007ffe0ff */
[----:B-1----:R-:W-:-:S04]  /*0960*/  @P0 IMAD.WIDE.U32 R6, R0, 0x4, R6 ;  /* 0x0000000400060825 */ /* 0x002fc800078e0006 */
[----:B--2---:R-:W-:Y:S01]  /*0970*/  @P0 IMAD.WIDE.U32 R8, R0, 0x4, R8 ;  /* 0x0000000400080825 */ /* 0x004fe200078e0008 */
[----:B------:R1:W-:Y:S04]  /*0980*/  @P0 STG.E desc[UR8][R6.64], R17 ;  /* 0x0000001106000986 */ /* 0x0003e8000c101908 */
[----:B------:R2:W-:Y:S04]  /*0990*/  @P0 STG.E desc[UR8][R8.64], R3 ;  /* 0x0000000308000986 */ /* 0x0005e8000c101908 */
[----:B------:R-:W3:Y:S01]  /*09a0*/  LDG.E R19, desc[UR8][R4.64+0x4] ;  /* 0x0000040804137981 */ /* 0x000ee2000c1e1900 */
[----:B------:R-:W-:Y:S01]  /*09b0*/  @P0 MOV R2, R17 ;  /* 0x0000001100020202 */ /* 0x000fe20000000f00 */
[----:B-1----:R-:W1:Y:S08]  /*09c0*/  LDC.64 R6, c[0x0][0x390] ;  /* 0x0000e400ff067b82 */ /* 0x002e700000000a00 */
[----:B--2---:R-:W2:Y:S01]  /*09d0*/  LDC.64 R8, c[0x0][0x398] ;  /* 0x0000e600ff087b82 */ /* 0x004ea20000000a00 */
[----:B---3--:R-:W-:-:S13]  /*09e0*/  ISETP.NE.AND P0, PT, R19, R2, PT ;  /* 0x000000021300720c */ /* 0x008fda0003f05270 */
[----:B------:R-:W-:Y:S01]  /*09f0*/  @P0 VIADD R0, R0, 0x1 ;  /* 0x0000000100000836 */ /* 0x000fe20000000000 */
[----:B------:R-:W-:-:S03]  /*0a00*/  @P0 IADD3 R15, PT, PT, R3, 0x1, RZ ;  /* 0x00000001030f0810 */ /* 0x000fc60007ffe0ff */
[----:B0-----:R-:W-:-:S04]  /*0a10*/  @P0 IMAD.WIDE.U32 R10, R0, 0x4, R10 ;  /* 0x00000004000a0825 */ /* 0x001fc800078e000a */
[----:B----4-:R-:W-:Y:S01]  /*0a20*/  @P0 IMAD.WIDE.U32 R12, R0, 0x4, R12 ;  /* 0x00000004000c0825 */ /* 0x010fe200078e000c */
[----:B------:R0:W-:Y:S04]  /*0a30*/  @P0 STG.E desc[UR8][R10.64], R19 ;  /* 0x000000130a000986 */ /* 0x0001e8000c101908 */
[----:B------:R3:W-:Y:S04]  /*0a40*/  @P0 STG.E desc[UR8][R12.64], R15 ;  /* 0x0000000f0c000986 */ /* 0x0007e8000c101908 */
[----:B------:R-:W4:Y:S01]  /*0a50*/  LDG.E R21, desc[UR8][R4.64+0x8] ;  /* 0x0000080804157981 */ /* 0x000f22000c1e1900 */
[----:B------:R-:W-:-:S04]  /*0a60*/  @P0 MOV R2, R19 ;  /* 0x0000001300020202 */ /* 0x000fc80000000f00 */
[----:B----4-:R-:W-:-:S13]  /*0a70*/  ISETP.NE.AND P0, PT, R21, R2, PT ;  /* 0x000000021500720c */ /* 0x010fda0003f05270 */
[----:B------:R-:W-:Y:S01]  /*0a80*/  @P0 VIADD R0, R0, 0x1 ;  /* 0x0000000100000836 */ /* 0x000fe20000000000 */
[----:B------:R-:W-:-:S03]  /*0a90*/  @P0 IADD3 R17, PT, PT, R3, 0x2, RZ ;  /* 0x0000000203110810 */ /* 0x000fc60007ffe0ff */
[----:B-1----:R-:W-:-:S04]  /*0aa0*/  @P0 IMAD.WIDE.U32 R6, R0, 0x4, R6 ;  /* 0x0000000400060825 */ /* 0x002fc800078e0006 */
[----:B--2---:R-:W-:Y:S01]  /*0ab0*/  @P0 IMAD.WIDE.U32 R8, R0, 0x4, R8 ;  /* 0x0000000400080825 */ /* 0x004fe200078e0008 */
[----:B------:R3:W-:Y:S04]  /*0ac0*/  @P0 STG.E desc[UR8][R6.64], R21 ;  /* 0x0000001506000986 */ /* 0x0007e8000c101908 */
[----:B------:R3:W-:Y:S04]  /*0ad0*/  @P0 STG.E desc[UR8][R8.64], R17 ;  /* 0x0000001108000986 */ /* 0x0007e8000c101908 */
[----:B0-----:R-:W2:Y:S01]  /*0ae0*/  LDG.E R11, desc[UR8][R4.64+0xc] ;  /* 0x00000c08040b7981 */ /* 0x001ea2000c1e1900 */
[----:B------:R-:W-:-:S04]  /*0af0*/  @P0 MOV R2, R21 ;  /* 0x0000001500020202 */ /* 0x000fc80000000f00 */
[----:B--2---:R-:W-:-:S13]  /*0b00*/  ISETP.NE.AND P0, PT, R11, R2, PT ;  /* 0x000000020b00720c */ /* 0x004fda0003f05270 */
[----:B---3--:R-:W-:Y:S05]  /*0b10*/  @!P0 BRA `(.L_x_120) ;  /* 0x0000000000248947 */ /* 0x008fea0003800000 */
[----:B------:R-:W0:Y:S01]  /*0b20*/  LDC.64 R4, c[0x0][0x390] ;  /* 0x0000e400ff047b82 */ /* 0x000e220000000a00 */
[----:B------:R-:W-:Y:S01]  /*0b30*/  VIADD R0, R0, 0x1 ;  /* 0x0000000100007836 */ /* 0x000fe20000000000 */
[----:B------:R-:W-:Y:S02]  /*0b40*/  IADD3 R9, PT, PT, R3, 0x3, RZ ;  /* 0x0000000303097810 */ /* 0x000fe40007ffe0ff */
[----:B------:R-:W-:-:S04]  /*0b50*/  MOV R2, R11 ;  /* 0x0000000b00027202 */ /* 0x000fc80000000f00 */
[----:B------:R-:W1:Y:S01]  /*0b60*/  LDC.64 R6, c[0x0][0x398] ;  /* 0x0000e600ff067b82 */ /* 0x000e620000000a00 */
[----:B0-----:R-:W-:-:S05]  /*0b70*/  IMAD.WIDE.U32 R4, R0, 0x4, R4 ;  /* 0x0000000400047825 */ /* 0x001fca00078e0004 */
[----:B------:R0:W-:Y:S01]  /*0b80*/  STG.E desc[UR8][R4.64], R11 ;  /* 0x0000000b04007986 */ /* 0x0001e2000c101908 */
[----:B-1----:R-:W-:-:S05]  /*0b90*/  IMAD.WIDE.U32 R6, R0, 0x4, R6 ;  /* 0x0000000400067825 */ /* 0x002fca00078e0006 */
[----:B------:R0:W-:Y:S02]  /*0ba0*/  STG.E desc[UR8][R6.64], R9 ;  /* 0x0000000906007986 */ /* 0x0001e4000c101908 */
.L_x_120:
[----:B------:R-:W-:-:S07]  /*0bb0*/  VIADD R3, R3, 0x4 ;  /* 0x0000000403037836 */ /* 0x000fce0000000000 */
.L_x_119:
[----:B------:R-:W-:-:S09]  /*0bc0*/  UISETP.NE.AND UP0, UPT, UR5, URZ, UPT ;  /* 0x000000ff0500728c */ /* 0x000fd2000bf05270 */
[----:B------:R-:W-:Y:S05]  /*0bd0*/  BRA.U !UP0, `(.L_x_118) ;  /* 0x0000000108a47547 */ /* 0x000fea000b800000 */
[----:B------:R-:W-:-:S09]  /*0be0*/  UISETP.NE.AND UP0, UPT, UR5, 0x1, UPT ;  /* 0x000000010500788c */ /* 0x000fd2000bf05270 */
[----:B------:R-:W-:Y:S05]  /*0bf0*/  BRA.U !UP0, `(.L_x_121) ;  /* 0x0000000108647547 */ /* 0x000fea000b800000 */
[----:B01----:R-:W0:Y:S08]  /*0c00*/  LDC.64 R4, c[0x0][0x380] ;  /* 0x0000e000ff047b82 */ /* 0x003e300000000a00 */
[----:B------:R-:W1:Y:S08]  /*0c10*/  LDC.64 R6, c[0x0][0x390] ;  /* 0x0000e400ff067b82 */ /* 0x000e700000000a00 */
[----:B--2---:R-:W2:Y:S01]  /*0c20*/  LDC.64 R8, c[0x0][0x398] ;  /* 0x0000e600ff087b82 */ /* 0x004ea20000000a00 */
[----:B0-----:R-:W-:-:S05]  /*0c30*/  IMAD.WIDE.U32 R4, R3, 0x4, R4 ;  /* 0x0000000403047825 */ /* 0x001fca00078e0004 */
[----:B------:R-:W3:Y:S02]  /*0c40*/  LDG.E R11, desc[UR8][R4.64] ;  /* 0x00000008040b7981 */ /* 0x000ee4000c1e1900 */
[----:B---3--:R-:W-:-:S13]  /*0c50*/  ISETP.NE.AND P0, PT, R11, R2, PT ;  /* 0x000000020b00720c */ /* 0x008fda0003f05270 */
[----:B------:R-:W-:-:S05]  /*0c60*/  @P0 IADD3 R0, PT, PT, R0, 0x1, RZ ;  /* 0x0000000100000810 */ /* 0x000fca0007ffe0ff */
[----:B-1----:R-:W-:-:S04]  /*0c70*/  @P0 IMAD.WIDE.U32 R6, R0, 0x4, R6 ;  /* 0x0000000400060825 */ /* 0x002fc800078e0006 */
[----:B--2---:R-:W-:Y:S01]  /*0c80*/  @P0 IMAD.WIDE.U32 R8, R0, 0x4, R8 ;  /* 0x0000000400080825 */ /* 0x004fe200078e0008 */
[----:B------:R0:W-:Y:S04]  /*0c90*/  @P0 STG.E desc[UR8][R6.64], R11 ;  /* 0x0000000b06000986 */ /* 0x0001e8000c101908 */
[----:B------:R0:W-:Y:S04]  /*0ca0*/  @P0 STG.E desc[UR8][R8.64], R3 ;  /* 0x0000000308000986 */ /* 0x0001e8000c101908 */
[----:B------:R-:W2:Y:S01]  /*0cb0*/  LDG.E R13, desc[UR8][R4.64+0x4] ;  /* 0x00000408040d7981 */ /* 0x000ea2000c1e1900 */
[----:B------:R-:W-:-:S04]  /*0cc0*/  @P0 MOV R2, R11 ;  /* 0x0000000b00020202 */ /* 0x000fc80000000f00 */
[----:B--2---:R-:W-:-:S13]  /*0cd0*/  ISETP.NE.AND P0, PT, R13, R2, PT ;  /* 0x000000020d00720c */ /* 0x004fda0003f05270 */
[----:B0-----:R-:W-:Y:S05]  /*0ce0*/  @!P0 BRA `(.L_x_122) ;  /* 0x0000000000248947 */ /* 0x001fea0003800000 */
        /* <DEDUP_REMOVED lines=9> */
.L_x_122:
[----:B------:R-:W-:-:S07]  /*0d80*/  VIADD R3, R3, 0x2 ;  /* 0x0000000203037836 */ /* 0x000fce0000000000 */
.L_x_121:
[----:B------:R-:W-:-:S04]  /*0d90*/  ULOP3.LUT UR4, UR4, 0x1, URZ, 0xc0, !UPT ;  /* 0x0000000104047892 */ /* 0x000fc8000f8ec0ff */
[----:B------:R-:W-:-:S09]  /*0da0*/  UISETP.NE.U32.AND UP0, UPT, UR4, 0x1, UPT ;  /* 0x000000010400788c */ /* 0x000fd2000bf05070 */
[----:B------:R-:W-:Y:S05]  /*0db0*/  BRA.U UP0, `(.L_x_118) ;  /* 0x00000001002c7547 */ /* 0x000fea000b800000 */
[----:B01----:R-:W0:Y:S08]  /*0dc0*/  LDC.64 R4, c[0x0][0x380] ;  /* 0x0000e000ff047b82 */ /* 0x003e300000000a00 */
[----:B------:R-:W1:Y:S08]  /*0dd0*/  LDC.64 R6, c[0x0][0x390] ;  /* 0x0000e400ff067b82 */ /* 0x000e700000000a00 */
[----:B--2---:R-:W2:Y:S01]  /*0de0*/  LDC.64 R8, c[0x0][0x398] ;  /* 0x0000e600ff087b82 */ /* 0x004ea20000000a00 */
[----:B0-----:R-:W-:-:S06]  /*0df0*/  IMAD.WIDE.U32 R4, R3, 0x4, R4 ;  /* 0x0000000403047825 */ /* 0x001fcc00078e0004 */
[----:B------:R-:W3:Y:S02]  /*0e00*/  LDG.E R5, desc[UR8][R4.64] ;  /* 0x0000000804057981 */ /* 0x000ee4000c1e1900 */
[----:B---3--:R-:W-:-:S13]  /*0e10*/  ISETP.NE.AND P0, PT, R5, R2, PT ;  /* 0x000000020500720c */ /* 0x008fda0003f05270 */
[----:B------:R-:W-:-:S05]  /*0e20*/  @P0 IADD3 R0, PT, PT, R0, 0x1, RZ ;  /* 0x0000000100000810 */ /* 0x000fca0007ffe0ff */
[----:B-1----:R-:W-:-:S04]  /*0e30*/  @P0 IMAD.WIDE.U32 R6, R0, 0x4, R6 ;  /* 0x0000000400060825 */ /* 0x002fc800078e0006 */
[----:B--2---:R-:W-:Y:S01]  /*0e40*/  @P0 IMAD.WIDE.U32 R8, R0, 0x4, R8 ;  /* 0x0000000400080825 */ /* 0x004fe200078e0008 */
[----:B------:R3:W-:Y:S04]  /*0e50*/  @P0 STG.E desc[UR8][R6.64], R5 ;  /* 0x0000000506000986 */ /* 0x0007e8000c101908 */
[----:B------:R3:W-:Y:S02]  /*0e60*/  @P0 STG.E desc[UR8][R8.64], R3 ;  /* 0x0000000308000986 */ /* 0x0007e4000c101908 */
.L_x_118:
[----:B0-23--:R-:W-:-:S07]  /*0e70*/  IADD3 R9, PT, PT, R0, 0x1, RZ ;  /* 0x0000000100097810 */ /* 0x00dfce0007ffe0ff */
.L_x_114:
[----:B-1----:R-:W0:Y:S08]  /*0e80*/  LDC.64 R2, c[0x0][0x398] ;  /* 0x0000e600ff027b82 */ /* 0x002e300000000a00 */
[----:B------:R-:W1:Y:S08]  /*0e90*/  LDC R7, c[0x0][0x388] ;  /* 0x0000e200ff077b82 */ /* 0x000e700000000800 */
[----:B------:R-:W2:Y:S01]  /*0ea0*/  LDC.64 R4, c[0x0][0x3a0] ;  /* 0x0000e800ff047b82 */ /* 0x000ea20000000a00 */
[----:B0-----:R-:W-:-:S05]  /*0eb0*/  IMAD.WIDE.U32 R2, R9, 0x4, R2 ;  /* 0x0000000409027825 */ /* 0x001fca00078e0002 */
[----:B-1----:R-:W-:Y:S04]  /*0ec0*/  STG.E desc[UR8][R2.64], R7 ;  /* 0x0000000702007986 */ /* 0x002fe8000c101908 */
[----:B--2---:R-:W-:Y:S01]  /*0ed0*/  STG.E desc[UR8][R4.64], R9 ;  /* 0x0000000904007986 */ /* 0x004fe2000c101908 */
[----:B------:R-:W-:Y:S05]  /*0ee0*/  EXIT ;  /* 0x000000000000794d */ /* 0x000fea0003800000 */
.L_x_123:
        /* <DEDUP_REMOVED lines=9> */
.L_x_129:


//--------------------- .nv.shared._ZN3cub18CUB_300001_SM_10006detail4scan16DeviceScanKernelINS2_10policy_hubIjjjjN4cuda3std3__44plusIvEEE10Policy1000EPjSC_NS0_13ScanTileStateIjLb1EEES9_NS1_10InputValueIjSC_EEjjLb0EjEEvT0_T1_T2_iT3_T4_T5_ --------------------------
	.section	.nv.shared._ZN3cub18CUB_300001_SM_10006detail4scan16DeviceScanKernelINS2_10policy_hubIjjjjN4cuda3std3__44plusIvEEE10Policy1000EPjSC_NS0_13ScanTileStateIjLb1EEES9_NS1_10InputValueIjSC_EEjjLb0EjEEvT0_T1_T2_iT3_T4_T5_,"aw",@nobits
	.sectionflags	@""
	.align	16
.nv.shared._ZN3cub18CUB_300001_SM_10006detail4scan16DeviceScanKernelINS2_10policy_hubIjjjjN4cuda3std3__44plusIvEEE10Policy1000EPjSC_NS0_13ScanTileStateIjLb1EEES9_NS1_10InputValueIjSC_EEjjLb0EjEEvT0_T1_T2_iT3_T4_T5_:
	.zero		34832


//--------------------- .nv.shared.reserved.0     --------------------------
	.section	.nv.shared.reserved.0,"aw",@nobits
	.weak		__nv_reservedSMEM_offset_0_alias
	.size		__nv_reservedSMEM_offset_0_alias, 0, 64
	.other		__nv_reservedSMEM_offset_0_alias,@"STO_CUDA_RESERVED_SHARED STV_DEFAULT"
__nv_reservedSMEM_offset_0_alias:
	.zero		0
	.zero		64


//--------------------- .nv.global                --------------------------
	.section	.nv.global,"aw",@nobits
.nv.global:
	.type		_ZN34_INTERNAL_4ecf0162_4_k_cu_0b24587b6thrust24THRUST_300001_SM_1000_NS12placeholders2_5E,@object
	.size		_ZN34_INTERNAL_4ecf0162_4_k_cu_0b24587b6thrust24THRUST_300001_SM_1000_NS12placeholders2_5E,(_ZN34_INTERNAL_4ecf0162_4_k_cu_0b24587b4cuda3std3__45__cpo6cbeginE - _ZN34_INTERNAL_4ecf0162_4_k_cu_0b24587b6thrust24THRUST_300001_SM_1000_NS12placeholders2_5E)
_ZN34_INTERNAL_4ecf0162_4_k_cu_0b24587b6thrust24THRUST_300001_SM_1000_NS12placeholders2_5E:
	.zero		1
	.type		_ZN34_INTERNAL_4ecf0162_4_k_cu_0b24587b4cuda3std3__45__cpo6cbeginE,@object
	.size		_ZN34_INTERNAL_4ecf0162_4_k_cu_0b24587b4cuda3std3__45__cpo6cbeginE,(_ZN34_INTERNAL_4ecf0162_4_k_cu_0b24587b4cuda3std6ranges3__45__cpo6cbeginE - _ZN34_INTERNAL_4ecf0162_4_k_cu_0b24587b4cuda3std3__45__cpo6cbeginE)
_ZN34_INTERNAL_4ecf0162_4_k_cu_0b24587b4cuda3std3__45__cpo6cbeginE:
	.zero		1
	.type		_ZN34_INTERNAL_4ecf0162_4_k_cu_0b24587b4cuda3std6ranges3__45__cpo6cbeginE,@object
	.size		_ZN34_INTERNAL_4ecf0162_4_k_cu_0b24587b4cuda3std6ranges3__45__cpo6cbeginE,(_ZN34_INTERNAL_4ecf0162_4_k_cu_0b24587b4cuda3std3__48in_placeE - _ZN34_INTERNAL_4ecf0162_4_k_cu_0b24587b4cuda3std6ranges3__45__cpo6cbeginE)
_ZN34_INTERNAL_4ecf0162_4_k_cu_0b24587b4cuda3std6ranges3__45__cpo6cbeginE:
	.zero		1
	.type		_ZN34_INTERNAL_4ecf0162_4_k_cu_0b24587b4cuda3std3__48in_placeE,@object
	.size		_ZN34_INTERNAL_4ecf0162_4_k_cu_0b24587b4cuda3std3__48in_placeE,(_ZN34_INTERNAL_4ecf0162_4_k_cu_0b24587b4cuda3std6ranges3__45__cpo4sizeE - _ZN34_INTERNAL_4ecf0162_4_k_cu_0b24587b4cuda3std3__48in_placeE)
_ZN34_INTERNAL_4ecf0162_4_k_cu_0b24587b4cuda3std3__48in_placeE:
	.zero		1
	.type		_ZN34_INTERNAL_4ecf0162_4_k_cu_0b24587b4cuda3std6ranges3__45__cpo4sizeE,@object
	.size		_ZN34_INTERNAL_4ecf0162_4_k_cu_0b24587b4cuda3std6ranges3__45__cpo4sizeE,(_ZN34_INTERNAL_4ecf0162_4_k_cu_0b24587b6thrust24THRUST_300001_SM_1000_NS12placeholders2_9E - _ZN34_INTERNAL_4ecf0162_4_k_cu_0b24587b4cuda3std6ranges3__45__cpo4sizeE)
_ZN34_INTERNAL_4ecf0162_4_k_cu_0b24587b4cuda3std6ranges3__45__cpo4sizeE:
	.zero		1
	.type		_ZN34_INTERNAL_4ecf0162_4_k_cu_0b24587b6thrust24THRUST_300001_SM_1000_NS12placeholders2_9E,@object
	.size		_ZN34_INTERNAL_4ecf0162_4_k_cu_0b24587b6thrust24THRUST_300001_SM_1000_NS12placeholders2_9E,(_ZN34_INTERNAL_4ecf0162_4_k_cu_0b24587b4cuda3std3__45__cpo7crbeginE - _ZN34_INTERNAL_4ecf0162_4_k_cu_0b24587b6thrust24THRUST_300001_SM_1000_NS12placeholders2_9E)
_ZN34_INTERNAL_4ecf0162_4_k_cu_0b24587b6thrust24THRUST_300001_SM_1000_NS12placeholders2_9E:
	.zero		1
	.type		_ZN34_INTERNAL_4ecf0162_4_k_cu_0b24587b4cuda3std3__45__cpo7crbeginE,@object
	.size		_ZN34_INTERNAL_4ecf0162_4_k_cu_0b24587b4cuda3std3__45__cpo7crbeginE,(_ZN34_INTERNAL_4ecf0162_4_k_cu_0b24587b4cuda3std6ranges3__45__cpo4nextE - _ZN34_INTERNAL_4ecf0162_4_k_cu_0b24587b4cuda3std3__45__cpo7crbeginE)
_ZN34_INTERNAL_4ecf0162_4_k_cu_0b24587b4cuda3std3__45__cpo7crbeginE:
	.zero		1
	.type		_ZN34_INTERNAL_4ecf0162_4_k_cu_0b24587b4cuda3std6ranges3__45__cpo4nextE,@object
	.size		_ZN34_INTERNAL_4ecf0162_4_k_cu_0b24587b4cuda3std6ranges3__45__cpo4nextE,(_ZN34_INTERNAL_4ecf0162_4_k_cu_0b24587b4cuda3std6ranges3__45__cpo4swapE - _ZN34_INTERNAL_4ecf0162_4_k_cu_0b24587b4cuda3std6ranges3__45__cpo4nextE)
_ZN34_INTERNAL_4ecf0162_4_k_cu_0b24587b4cuda3std6ranges3__45__cpo4nextE:
	.zero		1
	.type		_ZN34_INTERNAL_4ecf0162_4_k_cu_0b24587b4cuda3std6ranges3__45__cpo4swapE,@object
	.size		_ZN34_INTERNAL_4ecf0162_4_k_cu_0b24587b4cuda3std6ranges3__45__cpo4swapE,(_ZN34_INTERNAL_4ecf0162_4_k_cu_0b24587b6thrust24THRUST_300001_SM_1000_NS12placeholders2_1E - _ZN34_INTERNAL_4ecf0162_4_k_cu_0b24587b4cuda3std6ranges3__45__cpo4swapE)
_ZN34_INTERNAL_4ecf0162_4_k_cu_0b24587b4cuda3std6ranges3__45__cpo4swapE:
	.zero		1
	.type		_ZN34_INTERNAL_4ecf0162_4_k_cu_0b24587b6thrust24THRUST_300001_SM_1000_NS12placeholders2_1E,@object
	.size		_ZN34_INTERNAL_4ecf0162_4_k_cu_0b24587b6thrust24THRUST_300001_SM_1000_NS12placeholders2_1E,(_ZN34_INTERNAL_4ecf0162_4_k_cu_0b24587b6thrust24THRUST_300001_SM_1000_NS12placeholders2_3E - _ZN34_INTERNAL_4ecf0162_4_k_cu_0b24587b6thrust24THRUST_300001_SM_1000_NS12placeholders2_1E)
_ZN34_INTERNAL_4ecf0162_4_k_cu_0b24587b6thrust24THRUST_300001_SM_1000_NS12placeholders2_1E:
	.zero		1
	.type		_ZN34_INTERNAL_4ecf0162_4_k_cu_0b24587b6thrust24THRUST_300001_SM_1000_NS12placeholders2_3E,@object
	.size		_ZN34_INTERNAL_4ecf0162_4_k_cu_0b24587b6thrust24THRUST_300001_SM_1000_NS12placeholders2_3E,(_ZN34_INTERNAL_4ecf0162_4_k_cu_0b24587b4cuda3std3__45__cpo5beginE - _ZN34_INTERNAL_4ecf0162_4_k_cu_0b24587b6thrust24THRUST_300001_SM_1000_NS12placeholders2_3E)
_ZN34_INTERNAL_4ecf0162_4_k_cu_0b24587b6thrust24THRUST_300001_SM_1000_NS12placeholders2_3E:
	.zero		1
	.type		_ZN34_INTERNAL_4ecf0162_4_k_cu_0b24587b4cuda3std3__45__cpo5beginE,@object
	.size		_ZN34_INTERNAL_4ecf0162_4_k_cu_0b24587b4cuda3std3__45__cpo5beginE,(_ZN34_INTERNAL_4ecf0162_4_k_cu_0b24587b4cuda3std6ranges3__45__cpo5beginE - _ZN34_INTERNAL_4ecf0162_4_k_cu_0b24587b4cuda3std3__45__cpo5beginE)
_ZN34_INTERNAL_4ecf0162_4_k_cu_0b24587b4cuda3std3__45__cpo5beginE:
	.zero		1
	.type		_ZN34_INTERNAL_4ecf0162_4_k_cu_0b24587b4cuda3std6ranges3__45__cpo5beginE,@object
	.size		_ZN34_INTERNAL_4ecf0162_4_k_cu_0b24587b4cuda3std6ranges3__45__cpo5beginE,(_ZN34_INTERNAL_4ecf0162_4_k_cu_0b24587b4cuda3std3__436_GLOBAL__N__4ecf0162_4_k_cu_0b24587b6ignoreE - _ZN34_INTERNAL_4ecf0162_4_k_cu_0b24587b4cuda3std6ranges3__45__cpo5beginE)
_ZN34_INTERNAL_4ecf0162_4_k_cu_0b24587b4cuda3std6ranges3__45__cpo5beginE:
	.zero		1
	.type		_ZN34_INTERNAL_4ecf0162_4_k_cu_0b24587b4cuda3std3__436_GLOBAL__N__4ecf0162_4_k_cu_0b24587b6ignoreE,@object
	.size		_ZN34_INTERNAL_4ecf0162_4_k_cu_0b24587b4cuda3std3__436_GLOBAL__N__4ecf0162_4_k_cu_0b24587b6ignoreE,(_ZN34_INTERNAL_4ecf0162_4_k_cu_0b24587b4cuda3std6ranges3__45__cpo4dataE - _ZN34_INTERNAL_4ecf0162_4_k_cu_0b24587b4cuda3std3__436_GLOBAL__N__4ecf0162_4_k_cu_0b24587b6ignoreE)
_ZN34_INTERNAL_4ecf0162_4_k_cu_0b24587b4cuda3std3__436_GLOBAL__N__4ecf0162_4_k_cu_0b24587b6ignoreE:
	.zero		1
	.type		_ZN34_INTERNAL_4ecf0162_4_k_cu_0b24587b4cuda3std6ranges3__45__cpo4dataE,@object
	.size		_ZN34_INTERNAL_4ecf0162_4_k_cu_0b24587b4cuda3std6ranges3__45__cpo4dataE,(_ZN34_INTERNAL_4ecf0162_4_k_cu_0b24587b6thrust24THRUST_300001_SM_1000_NS12placeholders2_7E - _ZN34_INTERNAL_4ecf0162_4_k_cu_0b24587b4cuda3std6ranges3__45__cpo4dataE)
_ZN34_INTERNAL_4ecf0162_4_k_cu_0b24587b4cuda3std6ranges3__45__cpo4dataE:
	.zero		1
	.type		_ZN34_INTERNAL_4ecf0162_4_k_cu_0b24587b6thrust24THRUST_300001_SM_1000_NS12placeholders2_7E,@object
	.size		_ZN34_INTERNAL_4ecf0162_4_k_cu_0b24587b6thrust24THRUST_300001_SM_1000_NS12placeholders2_7E,(_ZN34_INTERNAL_4ecf0162_4_k_cu_0b24587b4cuda3std3__45__cpo6rbeginE - _ZN34_INTERNAL_4ecf0162_4_k_cu_0b24587b6thrust24THRUST_300001_SM_1000_NS12placeholders2_7E)
_ZN34_INTERNAL_4ecf0162_4_k_cu_0b24587b6thrust24THRUST_300001_SM_1000_NS12placeholders2_7E:
	.zero		1
	.type		_ZN34_INTERNAL_4ecf0162_4_k_cu_0b24587b4cuda3std3__45__cpo6rbeginE,@object
	.size		_ZN34_INTERNAL_4ecf0162_4_k_cu_0b24587b4cuda3std3__45__cpo6rbeginE,(_ZN34_INTERNAL_4ecf0162_4_k_cu_0b24587b4cuda3std6ranges3__45__cpo7advanceE - _ZN34_INTERNAL_4ecf0162_4_k_cu_0b24587b4cuda3std3__45__cpo6rbeginE)
_ZN34_INTERNAL_4ecf0162_4_k_cu_0b24587b4cuda3std3__45__cpo6rbeginE:
	.zero		1
	.type		_ZN34_INTERNAL_4ecf0162_4_k_cu_0b24587b4cuda3std6ranges3__45__cpo7advanceE,@object
	.size		_ZN34_INTERNAL_4ecf0162_4_k_cu_0b24587b4cuda3std6ranges3__45__cpo7advanceE,(_ZN34_INTERNAL_4ecf0162_4_k_cu_0b24587b4cuda3std3__47nulloptE - _ZN34_INTERNAL_4ecf0162_4_k_cu_0b24587b4cuda3std6ranges3__45__cpo7advanceE)
_ZN34_INTERNAL_4ecf0162_4_k_cu_0b24587b4cuda3std6ranges3__45__cpo7advanceE:
	.zero		1
	.type		_ZN34_INTERNAL_4ecf0162_4_k_cu_0b24587b4cuda3std3__47nulloptE,@object
	.size		_ZN34_INTERNAL_4ecf0162_4_k_cu_0b24587b4cuda3std3__47nulloptE,(_ZN34_INTERNAL_4ecf0162_4_k_cu_0b24587b4cuda3std6ranges3__45__cpo8distanceE - _ZN34_INTERNAL_4ecf0162_4_k_cu_0b24587b4cuda3std3__47nulloptE)
_ZN34_INTERNAL_4ecf0162_4_k_cu_0b24587b4cuda3std3__47nulloptE:
	.zero		1
	.type		_ZN34_INTERNAL_4ecf0162_4_k_cu_0b24587b4cuda3std6ranges3__45__cpo8distanceE,@object
	.size		_ZN34_INTERNAL_4ecf0162_4_k_cu_0b24587b4cuda3std6ranges3__45__cpo8distanceE,(_ZN34_INTERNAL_4ecf0162_4_k_cu_0b24587b6thrust24THRUST_300001_SM_1000_NS12placeholders2_6E - _ZN34_INTERNAL_4ecf0162_4_k_cu_0b24587b4cuda3std6ranges3__45__cpo8distanceE)
_ZN34_INTERNAL_4ecf0162_4_k_cu_0b24587b4cuda3std6ranges3__45__cpo8distanceE:
	.zero		1
	.type		_ZN34_INTERNAL_4ecf0162_4_k_cu_0b24587b6thrust24THRUST_300001_SM_1000_NS12placeholders2_6E,@object
	.size		_ZN34_INTERNAL_4ecf0162_4_k_cu_0b24587b6thrust24THRUST_300001_SM_1000_NS12placeholders2_6E,(_ZN34_INTERNAL_4ecf0162_4_k_cu_0b24587b4cuda3std3__45__cpo4cendE - _ZN34_INTERNAL_4ecf0162_4_k_cu_0b24587b6thrust24THRUST_300001_SM_1000_NS12placeholders2_6E)
_ZN34_INTERNAL_4ecf0162_4_k_cu_0b24587b6thrust24THRUST_300001_SM_1000_NS12placeholders2_6E:
	.zero		1
	.type		_ZN34_INTERNAL_4ecf0162_4_k_cu_0b24587b4cuda3std3__45__cpo4cendE,@object
	.size		_ZN34_INTERNAL_4ecf0162_4_k_cu_0b24587b4cuda3std3__45__cpo4cendE,(_ZN34_INTERNAL_4ecf0162_4_k_cu_0b24587b4cuda3std6ranges3__45__cpo4cendE - _ZN34_INTERNAL_4ecf0162_4_k_cu_0b24587b4cuda3std3__45__cpo4cendE)
_ZN34_INTERNAL_4ecf0162_4_k_cu_0b24587b4cuda3std3__45__cpo4cendE:
	.zero		1
	.type		_ZN34_INTERNAL_4ecf0162_4_k_cu_0b24587b4cuda3std6ranges3__45__cpo4cendE,@object
	.size		_ZN34_INTERNAL_4ecf0162_4_k_cu_0b24587b4cuda3std6ranges3__45__cpo4cendE,(_ZN34_INTERNAL_4ecf0162_4_k_cu_0b24587b4cuda3std3__420unreachable_sentinelE - _ZN34_INTERNAL_4ecf0162_4_k_cu_0b24587b4cuda3std6ranges3__45__cpo4cendE)
_ZN34_INTERNAL_4ecf0162_4_k_cu_0b24587b4cuda3std6ranges3__45__cpo4cendE:
	.zero		1
	.type		_ZN34_INTERNAL_4ecf0162_4_k_cu_0b24587b4cuda3std3__420unreachable_sentinelE,@object
	.size		_ZN34_INTERNAL_4ecf0162_4_k_cu_0b24587b4cuda3std3__420unreachable_sentinelE,(_ZN34_INTERNAL_4ecf0162_4_k_cu_0b24587b4cuda3std6ranges3__45__cpo5ssizeE - _ZN34_INTERNAL_4ecf0162_4_k_cu_0b24587b4cuda3std3__420unreachable_sentinelE)
_ZN34_INTERNAL_4ecf0162_4_k_cu_0b24587b4cuda3std3__420unreachable_sentinelE:
	.zero		1
	.type		_ZN34_INTERNAL_4ecf0162_4_k_cu_0b24587b4cuda3std6ranges3__45__cpo5ssizeE,@object
	.size		_ZN34_INTERNAL_4ecf0162_4_k_cu_0b24587b4cuda3std6ranges3__45__cpo5ssizeE,(_ZN34_INTERNAL_4ecf0162_4_k_cu_0b24587b6thrust24THRUST_300001_SM_1000_NS12placeholders3_10E - _ZN34_INTERNAL_4ecf0162_4_k_cu_0b24587b4cuda3std6ranges3__45__cpo5ssizeE)
_ZN34_INTERNAL_4ecf0162_4_k_cu_0b24587b4cuda3std6ranges3__45__cpo5ssizeE:
	.zero		1
	.type		_ZN34_INTERNAL_4ecf0162_4_k_cu_0b24587b6thrust24THRUST_300001_SM_1000_NS12placeholders3_10E,@object
	.size		_ZN34_INTERNAL_4ecf0162_4_k_cu_0b24587b6thrust24THRUST_300001_SM_1000_NS12placeholders3_10E,(_ZN34_INTERNAL_4ecf0162_4_k_cu_0b24587b4cuda3std3__45__cpo5crendE - _ZN34_INTERNAL_4ecf0162_4_k_cu_0b24587b6thrust24THRUST_300001_SM_1000_NS12placeholders3_10E)
_ZN34_INTERNAL_4ecf0162_4_k_cu_0b24587b6thrust24THRUST_300001_SM_1000_NS12placeholders3_10E:
	.zero		1
	.type		_ZN34_INTERNAL_4ecf0162_4_k_cu_0b24587b4cuda3std3__45__cpo5crendE,@object
	.size		_ZN34_INTERNAL_4ecf0162_4_k_cu_0b24587b4cuda3std3__45__cpo5crendE,(_ZN34_INTERNAL_4ecf0162_4_k_cu_0b24587b4cuda3std6ranges3__45__cpo4prevE - _ZN34_INTERNAL_4ecf0162_4_k_cu_0b24587b4cuda3std3__45__cpo5crendE)
_ZN34_INTERNAL_4ecf0162_4_k_cu_0b24587b4cuda3std3__45__cpo5crendE:
	.zero		1
	.type		_ZN34_INTERNAL_4ecf0162_4_k_cu_0b24587b4cuda3std6ranges3__45__cpo4prevE,@object
	.size		_ZN34_INTERNAL_4ecf0162_4_k_cu_0b24587b4cuda3std6ranges3__45__cpo4prevE,(_ZN34_INTERNAL_4ecf0162_4_k_cu_0b24587b4cuda3std6ranges3__45__cpo9iter_moveE - _ZN34_INTERNAL_4ecf0162_4_k_cu_0b24587b4cuda3std6ranges3__45__cpo4prevE)
_ZN34_INTERNAL_4ecf0162_4_k_cu_0b24587b4cuda3std6ranges3__45__cpo4prevE:
	.zero		1
	.type		_ZN34_INTERNAL_4ecf0162_4_k_cu_0b24587b4cuda3std6ranges3__45__cpo9iter_moveE,@object
	.size		_ZN34_INTERNAL_4ecf0162_4_k_cu_0b24587b4cuda3std6ranges3__45__cpo9iter_moveE,(_ZN34_INTERNAL_4ecf0162_4_k_cu_0b24587b6thrust24THRUST_300001_SM_1000_NS12placeholders2_2E - _ZN34_INTERNAL_4ecf0162_4_k_cu_0b24587b4cuda3std6ranges3__45__cpo9iter_moveE)
_ZN34_INTERNAL_4ecf0162_4_k_cu_0b24587b4cuda3std6ranges3__45__cpo9iter_moveE:
	.zero		1
	.type		_ZN34_INTERNAL_4ecf0162_4_k_cu_0b24587b6thrust24THRUST_300001_SM_1000_NS12placeholders2_2E,@object
	.size		_ZN34_INTERNAL_4ecf0162_4_k_cu_0b24587b6thrust24THRUST_300001_SM_1000_NS12placeholders2_2E,(_ZN34_INTERNAL_4ecf0162_4_k_cu_0b24587b6thrust24THRUST_300001_SM_1000_NS12placeholders2_4E - _ZN34_INTERNAL_4ecf0162_4_k_cu_0b24587b6thrust24THRUST_300001_SM_1000_NS12placeholders2_2E)
_ZN34_INTERNAL_4ecf0162_4_k_cu_0b24587b6thrust24THRUST_300001_SM_1000_NS12placeholders2_2E:
	.zero		1
	.type		_ZN34_INTERNAL_4ecf0162_4_k_cu_0b24587b6thrust24THRUST_300001_SM_1000_NS12placeholders2_4E,@object
	.size		_ZN34_INTERNAL_4ecf0162_4_k_cu_0b24587b6thrust24THRUST_300001_SM_1000_NS12placeholders2_4E,(_ZN34_INTERNAL_4ecf0162_4_k_cu_0b24587b4cuda3std3__45__cpo3endE - _ZN34_INTERNAL_4ecf0162_4_k_cu_0b24587b6thrust24THRUST_300001_SM_1000_NS12placeholders2_4E)
_ZN34_INTERNAL_4ecf0162_4_k_cu_0b24587b6thrust24THRUST_300001_SM_1000_NS12placeholders2_4E:
	.zero		1
	.type		_ZN34_INTERNAL_4ecf0162_4_k_cu_0b24587b4cuda3std3__45__cpo3endE,@object
	.size		_ZN34_INTERNAL_4ecf0162_4_k_cu_0b24587b4cuda3std3__45__cpo3endE,(_ZN34_INTERNAL_4ecf0162_4_k_cu_0b24587b4cuda3std6ranges3__45__cpo3endE - _ZN34_INTERNAL_4ecf0162_4_k_cu_0b24587b4cuda3std3__45__cpo3endE)
_ZN34_INTERNAL_4ecf0162_4_k_cu_0b24587b4cuda3std3__45__cpo3endE:
	.zero		1
	.type		_ZN34_INTERNAL_4ecf0162_4_k_cu_0b24587b4cuda3std6ranges3__45__cpo3endE,@object
	.size		_ZN34_INTERNAL_4ecf0162_4_k_cu_0b24587b4cuda3std6ranges3__45__cpo3endE,(_ZN34_INTERNAL_4ecf0162_4_k_cu_0b24587b4cuda3std3__419piecewise_constructE - _ZN34_INTERNAL_4ecf0162_4_k_cu_0b24587b4cuda3std6ranges3__45__cpo3endE)
_ZN34_INTERNAL_4ecf0162_4_k_cu_0b24587b4cuda3std6ranges3__45__cpo3endE:
	.zero		1
	.type		_ZN34_INTERNAL_4ecf0162_4_k_cu_0b24587b4cuda3std3__419piecewise_constructE,@object
	.size		_ZN34_INTERNAL_4ecf0162_4_k_cu_0b24587b4cuda3std3__419piecewise_constructE,(_ZN34_INTERNAL_4ecf0162_4_k_cu_0b24587b4cuda3std6ranges3__45__cpo5cdataE - _ZN34_INTERNAL_4ecf0162_4_k_cu_0b24587b4cuda3std3__419piecewise_constructE)
_ZN34_INTERNAL_4ecf0162_4_k_cu_0b24587b4cuda3std3__419piecewise_constructE:
	.zero		1
	.type		_ZN34_INTERNAL_4ecf0162_4_k_cu_0b24587b4cuda3std6ranges3__45__cpo5cdataE,@object
	.size		_ZN34_INTERNAL_4ecf0162_4_k_cu_0b24587b4cuda3std6ranges3__45__cpo5cdataE,(_ZN34_INTERNAL_4ecf0162_4_k_cu_0b24587b6thrust24THRUST_300001_SM_1000_NS12placeholders2_8E - _ZN34_INTERNAL_4ecf0162_4_k_cu_0b24587b4cuda3std6ranges3__45__cpo5cdataE)
_ZN34_INTERNAL_4ecf0162_4_k_cu_0b24587b4cuda3std6ranges3__45__cpo5cdataE:
	.zero		1
	.type		_ZN34_INTERNAL_4ecf0162_4_k_cu_0b24587b6thrust24THRUST_300001_SM_1000_NS12placeholders2_8E,@object
	.size		_ZN34_INTERNAL_4ecf0162_4_k_cu_0b24587b6thrust24THRUST_300001_SM_1000_NS12placeholders2_8E,(_ZN34_INTERNAL_4ecf0162_4_k_cu_0b24587b4cuda3std3__45__cpo4rendE - _ZN34_INTERNAL_4ecf0162_4_k_cu_0b24587b6thrust24THRUST_300001_SM_1000_NS12placeholders2_8E)
_ZN34_INTERNAL_4ecf0162_4_k_cu_0b24587b6thrust24THRUST_300001_SM_1000_NS12placeholders2_8E:
	.zero		1
	.type		_ZN34_INTERNAL_4ecf0162_4_k_cu_0b24587b4cuda3std3__45__cpo4rendE,@object
	.size		_ZN34_INTERNAL_4ecf0162_4_k_cu_0b24587b4cuda3std3__45__cpo4rendE,(_ZN34_INTERNAL_4ecf0162_4_k_cu_0b24587b4cuda3std6ranges3__45__cpo9iter_swapE - _ZN34_INTERNAL_4ecf0162_4_k_cu_0b24587b4cuda3std3__45__cpo4rendE)
_ZN34_INTERNAL_4ecf0162_4_k_cu_0b24587b4cuda3std3__45__cpo4rendE:
	.zero		1
	.type		_ZN34_INTERNAL_4ecf0162_4_k_cu_0b24587b4cuda3std6ranges3__45__cpo9iter_swapE,@object
	.size		_ZN34_INTERNAL_4ecf0162_4_k_cu_0b24587b4cuda3std6ranges3__45__cpo9iter_swapE,(_ZN34_INTERNAL_4ecf0162_4_k_cu_0b24587b4cuda3std3__48unexpectE - _ZN34_INTERNAL_4ecf0162_4_k_cu_0b24587b4cuda3std6ranges3__45__cpo9iter_swapE)
_ZN34_INTERNAL_4ecf0162_4_k_cu_0b24587b4cuda3std6ranges3__45__cpo9iter_swapE:
	.zero		1
	.type		_ZN34_INTERNAL_4ecf0162_4_k_cu_0b24587b4cuda3std3__48unexpectE,@object
	.size		_ZN34_INTERNAL_4ecf0162_4_k_cu_0b24587b4cuda3std3__48unexpectE,(_ZN34_INTERNAL_4ecf0162_4_k_cu_0b24587b6thrust24THRUST_300001_SM_1000_NS6system6detail10sequential3seqE - _ZN34_INTERNAL_4ecf0162_4_k_cu_0b24587b4cuda3std3__48unexpectE)
_ZN34_INTERNAL_4ecf0162_4_k_cu_0b24587b4cuda3std3__48unexpectE:
	.zero		1
	.type		_ZN34_INTERNAL_4ecf0162_4_k_cu_0b24587b6thrust24THRUST_300001_SM_1000_NS6system6detail10sequential3seqE,@object
	.size		_ZN34_INTERNAL_4ecf0162_4_k_cu_0b24587b6thrust24THRUST_300001_SM_1000_NS6system6detail10sequential3seqE,(.L_29 - _ZN34_INTERNAL_4ecf0162_4_k_cu_0b24587b6thrust24THRUST_300001_SM_1000_NS6system6detail10sequential3seqE)
_ZN34_INTERNAL_4ecf0162_4_k_cu_0b24587b6thrust24THRUST_300001_SM_1000_NS6system6detail10sequential3seqE:
	.zero		1
.L_29:


//--------------------- .nv.shared._Z20KScatterSegmentsWarpPKjjPKhS0_S0_PjS3_S3_ --------------------------
	.section	.nv.shared._Z20KScatterSegmentsWarpPKjjPKhS0_S0_PjS3_S3_,"aw",@nobits
	.sectionflags	@""
	.align	4
.nv.shared._Z20KScatterSegmentsWarpPKjjPKhS0_S0_PjS3_S3_:
	.zero		1152


//--------------------- .nv.shared._Z17KMarkAndCountWarpPKjjPhPj --------------------------
	.section	.nv.shared._Z17KMarkAndCountWarpPKjjPhPj,"aw",@nobits
	.sectionflags	@""
	.align	4
.nv.shared._Z17KMarkAndCountWarpPKjjPhPj:
	.zero		1152


//--------------------- .nv.constant0._ZN3cub18CUB_300001_SM_10006detail4scan16DeviceScanKernelINS2_10policy_hubIjjjjN4cuda3std3__44plusIvEEE10Policy1000EPjSC_NS0_13ScanTileStateIjLb1EEES9_NS1_10InputValueIjSC_EEjjLb0EjEEvT0_T1_T2_iT3_T4_T5_ --------------------------
	.section	.nv.constant0._ZN3cub18CUB_300001_SM_10006detail4scan16DeviceScanKernelINS2_10policy_hubIjjjjN4cuda3std3__44plusIvEEE10Policy1000EPjSC_NS0_13ScanTileStateIjLb1EEES9_NS1_10InputValueIjSC_EEjjLb0EjEEvT0_T1_T2_iT3_T4_T5_,"a",@progbits
	.sectionflags	@""
	.align	4
.nv.constant0._ZN3cub18CUB_300001_SM_10006detail4scan16DeviceScanKernelINS2_10policy_hubIjjjjN4cuda3std3__44plusIvEEE10Policy1000EPjSC_NS0_13ScanTileStateIjLb1EEES9_NS1_10InputValueIjSC_EEjjLb0EjEEvT0_T1_T2_iT3_T4_T5_:
	.zero		948


//--------------------- .nv.constant0._ZN3cub18CUB_300001_SM_10006detail4scan20DeviceScanInitKernelINS0_13ScanTileStateIjLb1EEEEEvT_i --------------------------
	.section	.nv.constant0._ZN3cub18CUB_300001_SM_10006detail4scan20DeviceScanInitKernelINS0_13ScanTileStateIjLb1EEEEEvT_i,"a",@progbits
	.sectionflags	@""
	.align	4
.nv.constant0._ZN3cub18CUB_300001_SM_10006detail4scan20DeviceScanInitKernelINS0_13ScanTileStateIjLb1EEEEEvT_i:
	.zero		908


//--------------------- .nv.constant0._ZN3cub18CUB_300001_SM_10006detail11EmptyKernelIvEEvv --------------------------
	.section	.nv.constant0._ZN3cub18CUB_300001_SM_10006detail11EmptyKernelIvEEvv,"a",@progbits
	.sectionflags	@""
	.align	4
.nv.constant0._ZN3cub18CUB_300001_SM_10006detail11EmptyKernelIvEEvv:
	.zero		896


//--------------------- .nv.constant0._Z20KScatterSegmentsWarpPKjjPKhS0_S0_PjS3_S3_ --------------------------
	.section	.nv.constant0._Z20KScatterSegmentsWarpPKjjPKhS0_S0_PjS3_S3_,"a",@progbits
	.sectionflags	@""
	.align	4
.nv.constant0._Z20KScatterSegmentsWarpPKjjPKhS0_S0_PjS3_S3_:
	.zero		960


//--------------------- .nv.constant0._Z17KMarkAndCountWarpPKjjPhPj --------------------------
	.section	.nv.constant0._Z17KMarkAndCountWarpPKjjPhPj,"a",@progbits
	.sectionflags	@""
	.align	4
.nv.constant0._Z17KMarkAndCountWarpPKjjPhPj:
	.zero		928


//--------------------- .nv.constant0._Z23KBuildCompactSequentialPKjjPjS1_S1_ --------------------------
	.section	.nv.constant0._Z23KBuildCompactSequentialPKjjPjS1_S1_,"a",@progbits
	.sectionflags	@""
	.align	4
.nv.constant0._Z23KBuildCompactSequentialPKjjPjS1_S1_:
	.zero		936


//--------------------- SYMBOLS --------------------------

	.type		.nv.reservedSmem.offset0,@object
	.size		.nv.reservedSmem.offset0,0x4
	.type		.nv.reservedSmem.cap,@object
	.size		.nv.reservedSmem.cap,0x4
